//
// Generated by NVIDIA NVVM Compiler
//
// Compiler Build ID: CL-36424714
// Cuda compilation tools, release 13.0, V13.0.88
// Based on NVVM 20.0.0
//

.version 9.0
.target sm_100
.address_size 64

	// .globl	_Z15flash_attentionPfS_S_S_S_iii
// _ZZ15flash_attentionPfS_S_S_S_iiiE2kj has been demoted
// _ZZ15flash_attentionPfS_S_S_S_iiiE2vj has been demoted
// _ZZ15flash_attentionPfS_S_S_S_iiiE3sij has been demoted
// _ZZ15flash_attentionPfS_S_S_S_iiiE3pij has been demoted
// _ZZ15flash_attentionPfS_S_S_S_iiiE2qi has been demoted
// _ZZ15flash_attentionPfS_S_S_S_iiiE2oi has been demoted
// _ZZ15flash_attentionPfS_S_S_S_iiiE2li has been demoted
// _ZZ15flash_attentionPfS_S_S_S_iiiE3mij has been demoted
// _ZZ15flash_attentionPfS_S_S_S_iiiE3lij has been demoted
// _ZZ15flash_attentionPfS_S_S_S_iiiE6li_new has been demoted

.visible .entry _Z15flash_attentionPfS_S_S_S_iii(
	.param .u64 .ptr .align 1 _Z15flash_attentionPfS_S_S_S_iii_param_0,
	.param .u64 .ptr .align 1 _Z15flash_attentionPfS_S_S_S_iii_param_1,
	.param .u64 .ptr .align 1 _Z15flash_attentionPfS_S_S_S_iii_param_2,
	.param .u64 .ptr .align 1 _Z15flash_attentionPfS_S_S_S_iii_param_3,
	.param .u64 .ptr .align 1 _Z15flash_attentionPfS_S_S_S_iii_param_4,
	.param .u32 _Z15flash_attentionPfS_S_S_S_iii_param_5,
	.param .u32 _Z15flash_attentionPfS_S_S_S_iii_param_6,
	.param .u32 _Z15flash_attentionPfS_S_S_S_iii_param_7
)
{
	.reg .pred 	%p<123>;
	.reg .b32 	%r<331>;
	.reg .b32 	%f<2885>;
	.reg .b64 	%rd<448>;
	// demoted variable
	.shared .align 4 .b8 _ZZ15flash_attentionPfS_S_S_S_iiiE2kj[8320];
	// demoted variable
	.shared .align 4 .b8 _ZZ15flash_attentionPfS_S_S_S_iiiE2vj[8320];
	// demoted variable
	.shared .align 4 .b8 _ZZ15flash_attentionPfS_S_S_S_iiiE3sij[4096];
	// demoted variable
	.shared .align 4 .b8 _ZZ15flash_attentionPfS_S_S_S_iiiE3pij[4096];
	// demoted variable
	.shared .align 4 .b8 _ZZ15flash_attentionPfS_S_S_S_iiiE2qi[8320];
	// demoted variable
	.shared .align 4 .b8 _ZZ15flash_attentionPfS_S_S_S_iiiE2oi[8320];
	// demoted variable
	.shared .align 4 .b8 _ZZ15flash_attentionPfS_S_S_S_iiiE2li[128];
	// demoted variable
	.shared .align 4 .b8 _ZZ15flash_attentionPfS_S_S_S_iiiE3mij[128];
	// demoted variable
	.shared .align 4 .b8 _ZZ15flash_attentionPfS_S_S_S_iiiE3lij[128];
	// demoted variable
	.shared .align 4 .b8 _ZZ15flash_attentionPfS_S_S_S_iiiE6li_new[128];
	ld.param.u64 	%rd11, [_Z15flash_attentionPfS_S_S_S_iii_param_0];
	ld.param.u64 	%rd12, [_Z15flash_attentionPfS_S_S_S_iii_param_1];
	ld.param.u64 	%rd13, [_Z15flash_attentionPfS_S_S_S_iii_param_2];
	ld.param.u64 	%rd14, [_Z15flash_attentionPfS_S_S_S_iii_param_3];
	ld.param.u64 	%rd10, [_Z15flash_attentionPfS_S_S_S_iii_param_4];
	ld.param.u32 	%r77, [_Z15flash_attentionPfS_S_S_S_iii_param_5];
	ld.param.u32 	%r78, [_Z15flash_attentionPfS_S_S_S_iii_param_6];
	cvta.to.global.u64 	%rd1, %rd11;
	cvta.to.global.u64 	%rd2, %rd13;
	cvta.to.global.u64 	%rd3, %rd12;
	cvta.to.global.u64 	%rd15, %rd14;
	mov.u32 	%r79, %ctaid.y;
	mov.u32 	%r80, %ctaid.x;
	shl.b32 	%r81, %r80, 5;
	mov.u32 	%r1, %tid.y;
	add.s32 	%r2, %r81, %r1;
	cvt.u64.u32 	%rd16, %r79;
	cvt.s64.s32 	%rd17, %r78;
	mul.lo.s64 	%rd4, %rd17, %rd16;
	cvt.s64.s32 	%rd5, %r77;
	mul.lo.s64 	%rd6, %rd4, %rd5;
	shl.b64 	%rd18, %rd6, 2;
	add.s64 	%rd7, %rd15, %rd18;
	shr.s32 	%r82, %r77, 31;
	shr.u32 	%r83, %r82, 27;
	add.s32 	%r84, %r77, %r83;
	shr.s32 	%r3, %r84, 5;
	setp.lt.s32 	%p1, %r77, 32;
	@%p1 bra 	$L__BB0_7;
	mov.u32 	%r86, %tid.x;
	mad.lo.s32 	%r4, %r77, %r2, %r86;
	mad.lo.s32 	%r5, %r1, 65, %r86;
	add.s32 	%r87, %r3, -1;
	and.b32  	%r6, %r3, 31;
	setp.lt.u32 	%p2, %r87, 31;
	mov.b32 	%r312, 0;
	@%p2 bra 	$L__BB0_4;
	and.b32  	%r312, %r3, 67108832;
	mov.b32 	%r310, 0;
$L__BB0_3:
	.pragma "nounroll";
	shl.b32 	%r89, %r310, 5;
	add.s32 	%r90, %r4, %r89;
	cvt.u64.u32 	%rd19, %r90;
	add.s64 	%rd20, %rd6, %rd19;
	shl.b64 	%rd21, %rd20, 2;
	add.s64 	%rd22, %rd1, %rd21;
	ld.global.f32 	%f104, [%rd22];
	add.s32 	%r91, %r5, %r89;
	shl.b32 	%r92, %r91, 2;
	mov.u32 	%r93, _ZZ15flash_attentionPfS_S_S_S_iiiE2qi;
	add.s32 	%r94, %r93, %r92;
	st.shared.f32 	[%r94], %f104;
	mul.wide.u32 	%rd23, %r90, 4;
	add.s64 	%rd24, %rd7, %rd23;
	ld.global.f32 	%f105, [%rd24];
	mov.u32 	%r95, _ZZ15flash_attentionPfS_S_S_S_iiiE2oi;
	add.s32 	%r96, %r95, %r92;
	st.shared.f32 	[%r96], %f105;
	mad.lo.s32 	%r97, %r310, -31, %r89;
	add.s32 	%r98, %r90, 32;
	cvt.u64.u32 	%rd25, %r98;
	add.s64 	%rd26, %rd6, %rd25;
	shl.b64 	%rd27, %rd26, 2;
	add.s64 	%rd28, %rd1, %rd27;
	ld.global.f32 	%f106, [%rd28];
	st.shared.f32 	[%r94+128], %f106;
	mul.wide.u32 	%rd29, %r98, 4;
	add.s64 	%rd30, %rd7, %rd29;
	ld.global.f32 	%f107, [%rd30];
	st.shared.f32 	[%r96+128], %f107;
	add.s32 	%r99, %r90, 64;
	cvt.u64.u32 	%rd31, %r99;
	add.s64 	%rd32, %rd6, %rd31;
	shl.b64 	%rd33, %rd32, 2;
	add.s64 	%rd34, %rd1, %rd33;
	ld.global.f32 	%f108, [%rd34];
	st.shared.f32 	[%r94+256], %f108;
	mul.wide.u32 	%rd35, %r99, 4;
	add.s64 	%rd36, %rd7, %rd35;
	ld.global.f32 	%f109, [%rd36];
	st.shared.f32 	[%r96+256], %f109;
	add.s32 	%r100, %r90, 96;
	cvt.u64.u32 	%rd37, %r100;
	add.s64 	%rd38, %rd6, %rd37;
	shl.b64 	%rd39, %rd38, 2;
	add.s64 	%rd40, %rd1, %rd39;
	ld.global.f32 	%f110, [%rd40];
	st.shared.f32 	[%r94+384], %f110;
	mul.wide.u32 	%rd41, %r100, 4;
	add.s64 	%rd42, %rd7, %rd41;
	ld.global.f32 	%f111, [%rd42];
	st.shared.f32 	[%r96+384], %f111;
	add.s32 	%r101, %r90, 128;
	cvt.u64.u32 	%rd43, %r101;
	add.s64 	%rd44, %rd6, %rd43;
	shl.b64 	%rd45, %rd44, 2;
	add.s64 	%rd46, %rd1, %rd45;
	ld.global.f32 	%f112, [%rd46];
	st.shared.f32 	[%r94+512], %f112;
	mul.wide.u32 	%rd47, %r101, 4;
	add.s64 	%rd48, %rd7, %rd47;
	ld.global.f32 	%f113, [%rd48];
	st.shared.f32 	[%r96+512], %f113;
	add.s32 	%r102, %r90, 160;
	cvt.u64.u32 	%rd49, %r102;
	add.s64 	%rd50, %rd6, %rd49;
	shl.b64 	%rd51, %rd50, 2;
	add.s64 	%rd52, %rd1, %rd51;
	ld.global.f32 	%f114, [%rd52];
	st.shared.f32 	[%r94+640], %f114;
	mul.wide.u32 	%rd53, %r102, 4;
	add.s64 	%rd54, %rd7, %rd53;
	ld.global.f32 	%f115, [%rd54];
	st.shared.f32 	[%r96+640], %f115;
	add.s32 	%r103, %r90, 192;
	cvt.u64.u32 	%rd55, %r103;
	add.s64 	%rd56, %rd6, %rd55;
	shl.b64 	%rd57, %rd56, 2;
	add.s64 	%rd58, %rd1, %rd57;
	ld.global.f32 	%f116, [%rd58];
	st.shared.f32 	[%r94+768], %f116;
	mul.wide.u32 	%rd59, %r103, 4;
	add.s64 	%rd60, %rd7, %rd59;
	ld.global.f32 	%f117, [%rd60];
	st.shared.f32 	[%r96+768], %f117;
	add.s32 	%r104, %r90, 224;
	cvt.u64.u32 	%rd61, %r104;
	add.s64 	%rd62, %rd6, %rd61;
	shl.b64 	%rd63, %rd62, 2;
	add.s64 	%rd64, %rd1, %rd63;
	ld.global.f32 	%f118, [%rd64];
	st.shared.f32 	[%r94+896], %f118;
	mul.wide.u32 	%rd65, %r104, 4;
	add.s64 	%rd66, %rd7, %rd65;
	ld.global.f32 	%f119, [%rd66];
	st.shared.f32 	[%r96+896], %f119;
	add.s32 	%r105, %r90, 256;
	cvt.u64.u32 	%rd67, %r105;
	add.s64 	%rd68, %rd6, %rd67;
	shl.b64 	%rd69, %rd68, 2;
	add.s64 	%rd70, %rd1, %rd69;
	ld.global.f32 	%f120, [%rd70];
	st.shared.f32 	[%r94+1024], %f120;
	mul.wide.u32 	%rd71, %r105, 4;
	add.s64 	%rd72, %rd7, %rd71;
	ld.global.f32 	%f121, [%rd72];
	st.shared.f32 	[%r96+1024], %f121;
	add.s32 	%r106, %r90, 288;
	cvt.u64.u32 	%rd73, %r106;
	add.s64 	%rd74, %rd6, %rd73;
	shl.b64 	%rd75, %rd74, 2;
	add.s64 	%rd76, %rd1, %rd75;
	ld.global.f32 	%f122, [%rd76];
	st.shared.f32 	[%r94+1152], %f122;
	mul.wide.u32 	%rd77, %r106, 4;
	add.s64 	%rd78, %rd7, %rd77;
	ld.global.f32 	%f123, [%rd78];
	st.shared.f32 	[%r96+1152], %f123;
	add.s32 	%r107, %r90, 320;
	cvt.u64.u32 	%rd79, %r107;
	add.s64 	%rd80, %rd6, %rd79;
	shl.b64 	%rd81, %rd80, 2;
	add.s64 	%rd82, %rd1, %rd81;
	ld.global.f32 	%f124, [%rd82];
	st.shared.f32 	[%r94+1280], %f124;
	mul.wide.u32 	%rd83, %r107, 4;
	add.s64 	%rd84, %rd7, %rd83;
	ld.global.f32 	%f125, [%rd84];
	st.shared.f32 	[%r96+1280], %f125;
	add.s32 	%r108, %r90, 352;
	cvt.u64.u32 	%rd85, %r108;
	add.s64 	%rd86, %rd6, %rd85;
	shl.b64 	%rd87, %rd86, 2;
	add.s64 	%rd88, %rd1, %rd87;
	ld.global.f32 	%f126, [%rd88];
	st.shared.f32 	[%r94+1408], %f126;
	mul.wide.u32 	%rd89, %r108, 4;
	add.s64 	%rd90, %rd7, %rd89;
	ld.global.f32 	%f127, [%rd90];
	st.shared.f32 	[%r96+1408], %f127;
	add.s32 	%r109, %r90, 384;
	cvt.u64.u32 	%rd91, %r109;
	add.s64 	%rd92, %rd6, %rd91;
	shl.b64 	%rd93, %rd92, 2;
	add.s64 	%rd94, %rd1, %rd93;
	ld.global.f32 	%f128, [%rd94];
	st.shared.f32 	[%r94+1536], %f128;
	mul.wide.u32 	%rd95, %r109, 4;
	add.s64 	%rd96, %rd7, %rd95;
	ld.global.f32 	%f129, [%rd96];
	st.shared.f32 	[%r96+1536], %f129;
	add.s32 	%r110, %r90, 416;
	cvt.u64.u32 	%rd97, %r110;
	add.s64 	%rd98, %rd6, %rd97;
	shl.b64 	%rd99, %rd98, 2;
	add.s64 	%rd100, %rd1, %rd99;
	ld.global.f32 	%f130, [%rd100];
	st.shared.f32 	[%r94+1664], %f130;
	mul.wide.u32 	%rd101, %r110, 4;
	add.s64 	%rd102, %rd7, %rd101;
	ld.global.f32 	%f131, [%rd102];
	st.shared.f32 	[%r96+1664], %f131;
	add.s32 	%r111, %r90, 448;
	cvt.u64.u32 	%rd103, %r111;
	add.s64 	%rd104, %rd6, %rd103;
	shl.b64 	%rd105, %rd104, 2;
	add.s64 	%rd106, %rd1, %rd105;
	ld.global.f32 	%f132, [%rd106];
	st.shared.f32 	[%r94+1792], %f132;
	mul.wide.u32 	%rd107, %r111, 4;
	add.s64 	%rd108, %rd7, %rd107;
	ld.global.f32 	%f133, [%rd108];
	st.shared.f32 	[%r96+1792], %f133;
	add.s32 	%r112, %r90, 480;
	cvt.u64.u32 	%rd109, %r112;
	add.s64 	%rd110, %rd6, %rd109;
	shl.b64 	%rd111, %rd110, 2;
	add.s64 	%rd112, %rd1, %rd111;
	ld.global.f32 	%f134, [%rd112];
	st.shared.f32 	[%r94+1920], %f134;
	mul.wide.u32 	%rd113, %r112, 4;
	add.s64 	%rd114, %rd7, %rd113;
	ld.global.f32 	%f135, [%rd114];
	st.shared.f32 	[%r96+1920], %f135;
	add.s32 	%r113, %r90, 512;
	cvt.u64.u32 	%rd115, %r113;
	add.s64 	%rd116, %rd6, %rd115;
	shl.b64 	%rd117, %rd116, 2;
	add.s64 	%rd118, %rd1, %rd117;
	ld.global.f32 	%f136, [%rd118];
	st.shared.f32 	[%r94+2048], %f136;
	mul.wide.u32 	%rd119, %r113, 4;
	add.s64 	%rd120, %rd7, %rd119;
	ld.global.f32 	%f137, [%rd120];
	st.shared.f32 	[%r96+2048], %f137;
	add.s32 	%r114, %r90, 544;
	cvt.u64.u32 	%rd121, %r114;
	add.s64 	%rd122, %rd6, %rd121;
	shl.b64 	%rd123, %rd122, 2;
	add.s64 	%rd124, %rd1, %rd123;
	ld.global.f32 	%f138, [%rd124];
	st.shared.f32 	[%r94+2176], %f138;
	mul.wide.u32 	%rd125, %r114, 4;
	add.s64 	%rd126, %rd7, %rd125;
	ld.global.f32 	%f139, [%rd126];
	st.shared.f32 	[%r96+2176], %f139;
	add.s32 	%r115, %r90, 576;
	cvt.u64.u32 	%rd127, %r115;
	add.s64 	%rd128, %rd6, %rd127;
	shl.b64 	%rd129, %rd128, 2;
	add.s64 	%rd130, %rd1, %rd129;
	ld.global.f32 	%f140, [%rd130];
	st.shared.f32 	[%r94+2304], %f140;
	mul.wide.u32 	%rd131, %r115, 4;
	add.s64 	%rd132, %rd7, %rd131;
	ld.global.f32 	%f141, [%rd132];
	st.shared.f32 	[%r96+2304], %f141;
	add.s32 	%r116, %r90, 608;
	cvt.u64.u32 	%rd133, %r116;
	add.s64 	%rd134, %rd6, %rd133;
	shl.b64 	%rd135, %rd134, 2;
	add.s64 	%rd136, %rd1, %rd135;
	ld.global.f32 	%f142, [%rd136];
	st.shared.f32 	[%r94+2432], %f142;
	mul.wide.u32 	%rd137, %r116, 4;
	add.s64 	%rd138, %rd7, %rd137;
	ld.global.f32 	%f143, [%rd138];
	st.shared.f32 	[%r96+2432], %f143;
	add.s32 	%r117, %r90, 640;
	cvt.u64.u32 	%rd139, %r117;
	add.s64 	%rd140, %rd6, %rd139;
	shl.b64 	%rd141, %rd140, 2;
	add.s64 	%rd142, %rd1, %rd141;
	ld.global.f32 	%f144, [%rd142];
	st.shared.f32 	[%r94+2560], %f144;
	mul.wide.u32 	%rd143, %r117, 4;
	add.s64 	%rd144, %rd7, %rd143;
	ld.global.f32 	%f145, [%rd144];
	st.shared.f32 	[%r96+2560], %f145;
	add.s32 	%r118, %r90, 672;
	cvt.u64.u32 	%rd145, %r118;
	add.s64 	%rd146, %rd6, %rd145;
	shl.b64 	%rd147, %rd146, 2;
	add.s64 	%rd148, %rd1, %rd147;
	ld.global.f32 	%f146, [%rd148];
	st.shared.f32 	[%r94+2688], %f146;
	mul.wide.u32 	%rd149, %r118, 4;
	add.s64 	%rd150, %rd7, %rd149;
	ld.global.f32 	%f147, [%rd150];
	st.shared.f32 	[%r96+2688], %f147;
	add.s32 	%r119, %r90, 704;
	cvt.u64.u32 	%rd151, %r119;
	add.s64 	%rd152, %rd6, %rd151;
	shl.b64 	%rd153, %rd152, 2;
	add.s64 	%rd154, %rd1, %rd153;
	ld.global.f32 	%f148, [%rd154];
	st.shared.f32 	[%r94+2816], %f148;
	mul.wide.u32 	%rd155, %r119, 4;
	add.s64 	%rd156, %rd7, %rd155;
	ld.global.f32 	%f149, [%rd156];
	st.shared.f32 	[%r96+2816], %f149;
	add.s32 	%r120, %r90, 736;
	cvt.u64.u32 	%rd157, %r120;
	add.s64 	%rd158, %rd6, %rd157;
	shl.b64 	%rd159, %rd158, 2;
	add.s64 	%rd160, %rd1, %rd159;
	ld.global.f32 	%f150, [%rd160];
	st.shared.f32 	[%r94+2944], %f150;
	mul.wide.u32 	%rd161, %r120, 4;
	add.s64 	%rd162, %rd7, %rd161;
	ld.global.f32 	%f151, [%rd162];
	st.shared.f32 	[%r96+2944], %f151;
	add.s32 	%r121, %r90, 768;
	cvt.u64.u32 	%rd163, %r121;
	add.s64 	%rd164, %rd6, %rd163;
	shl.b64 	%rd165, %rd164, 2;
	add.s64 	%rd166, %rd1, %rd165;
	ld.global.f32 	%f152, [%rd166];
	st.shared.f32 	[%r94+3072], %f152;
	mul.wide.u32 	%rd167, %r121, 4;
	add.s64 	%rd168, %rd7, %rd167;
	ld.global.f32 	%f153, [%rd168];
	st.shared.f32 	[%r96+3072], %f153;
	add.s32 	%r122, %r90, 800;
	cvt.u64.u32 	%rd169, %r122;
	add.s64 	%rd170, %rd6, %rd169;
	shl.b64 	%rd171, %rd170, 2;
	add.s64 	%rd172, %rd1, %rd171;
	ld.global.f32 	%f154, [%rd172];
	st.shared.f32 	[%r94+3200], %f154;
	mul.wide.u32 	%rd173, %r122, 4;
	add.s64 	%rd174, %rd7, %rd173;
	ld.global.f32 	%f155, [%rd174];
	st.shared.f32 	[%r96+3200], %f155;
	add.s32 	%r123, %r90, 832;
	cvt.u64.u32 	%rd175, %r123;
	add.s64 	%rd176, %rd6, %rd175;
	shl.b64 	%rd177, %rd176, 2;
	add.s64 	%rd178, %rd1, %rd177;
	ld.global.f32 	%f156, [%rd178];
	st.shared.f32 	[%r94+3328], %f156;
	mul.wide.u32 	%rd179, %r123, 4;
	add.s64 	%rd180, %rd7, %rd179;
	ld.global.f32 	%f157, [%rd180];
	st.shared.f32 	[%r96+3328], %f157;
	add.s32 	%r124, %r90, 864;
	cvt.u64.u32 	%rd181, %r124;
	add.s64 	%rd182, %rd6, %rd181;
	shl.b64 	%rd183, %rd182, 2;
	add.s64 	%rd184, %rd1, %rd183;
	ld.global.f32 	%f158, [%rd184];
	st.shared.f32 	[%r94+3456], %f158;
	mul.wide.u32 	%rd185, %r124, 4;
	add.s64 	%rd186, %rd7, %rd185;
	ld.global.f32 	%f159, [%rd186];
	st.shared.f32 	[%r96+3456], %f159;
	add.s32 	%r125, %r90, 896;
	cvt.u64.u32 	%rd187, %r125;
	add.s64 	%rd188, %rd6, %rd187;
	shl.b64 	%rd189, %rd188, 2;
	add.s64 	%rd190, %rd1, %rd189;
	ld.global.f32 	%f160, [%rd190];
	st.shared.f32 	[%r94+3584], %f160;
	mul.wide.u32 	%rd191, %r125, 4;
	add.s64 	%rd192, %rd7, %rd191;
	ld.global.f32 	%f161, [%rd192];
	st.shared.f32 	[%r96+3584], %f161;
	add.s32 	%r126, %r90, 928;
	cvt.u64.u32 	%rd193, %r126;
	add.s64 	%rd194, %rd6, %rd193;
	shl.b64 	%rd195, %rd194, 2;
	add.s64 	%rd196, %rd1, %rd195;
	ld.global.f32 	%f162, [%rd196];
	st.shared.f32 	[%r94+3712], %f162;
	mul.wide.u32 	%rd197, %r126, 4;
	add.s64 	%rd198, %rd7, %rd197;
	ld.global.f32 	%f163, [%rd198];
	st.shared.f32 	[%r96+3712], %f163;
	add.s32 	%r127, %r90, 960;
	cvt.u64.u32 	%rd199, %r127;
	add.s64 	%rd200, %rd6, %rd199;
	shl.b64 	%rd201, %rd200, 2;
	add.s64 	%rd202, %rd1, %rd201;
	ld.global.f32 	%f164, [%rd202];
	st.shared.f32 	[%r94+3840], %f164;
	mul.wide.u32 	%rd203, %r127, 4;
	add.s64 	%rd204, %rd7, %rd203;
	ld.global.f32 	%f165, [%rd204];
	st.shared.f32 	[%r96+3840], %f165;
	add.s32 	%r128, %r90, 992;
	cvt.u64.u32 	%rd205, %r128;
	add.s64 	%rd206, %rd6, %rd205;
	shl.b64 	%rd207, %rd206, 2;
	add.s64 	%rd208, %rd1, %rd207;
	ld.global.f32 	%f166, [%rd208];
	st.shared.f32 	[%r94+3968], %f166;
	mul.wide.u32 	%rd209, %r128, 4;
	add.s64 	%rd210, %rd7, %rd209;
	ld.global.f32 	%f167, [%rd210];
	st.shared.f32 	[%r96+3968], %f167;
	add.s32 	%r310, %r97, 32;
	setp.ne.s32 	%p3, %r310, %r312;
	@%p3 bra 	$L__BB0_3;
$L__BB0_4:
	setp.eq.s32 	%p4, %r6, 0;
	@%p4 bra 	$L__BB0_7;
	mov.b32 	%r313, 0;
	mov.u32 	%r134, _ZZ15flash_attentionPfS_S_S_S_iiiE2qi;
	mov.u32 	%r136, _ZZ15flash_attentionPfS_S_S_S_iiiE2oi;
$L__BB0_6:
	.pragma "nounroll";
	shl.b32 	%r130, %r312, 5;
	add.s32 	%r131, %r4, %r130;
	cvt.u64.u32 	%rd211, %r131;
	add.s64 	%rd212, %rd6, %rd211;
	shl.b64 	%rd213, %rd212, 2;
	add.s64 	%rd214, %rd1, %rd213;
	ld.global.f32 	%f168, [%rd214];
	add.s32 	%r132, %r5, %r130;
	shl.b32 	%r133, %r132, 2;
	add.s32 	%r135, %r134, %r133;
	st.shared.f32 	[%r135], %f168;
	mul.wide.u32 	%rd215, %r131, 4;
	add.s64 	%rd216, %rd7, %rd215;
	ld.global.f32 	%f169, [%rd216];
	add.s32 	%r137, %r136, %r133;
	st.shared.f32 	[%r137], %f169;
	add.s32 	%r312, %r312, 1;
	add.s32 	%r313, %r313, 1;
	setp.ne.s32 	%p5, %r313, %r6;
	@%p5 bra 	$L__BB0_6;
$L__BB0_7:
	mov.u32 	%r15, %tid.x;
	setp.ne.s32 	%p6, %r15, 0;
	cvt.s64.s32 	%rd217, %r2;
	add.s64 	%rd218, %rd4, %rd217;
	cvta.to.global.u64 	%rd219, %rd10;
	shl.b64 	%rd220, %rd218, 2;
	add.s64 	%rd8, %rd219, %rd220;
	shl.b32 	%r138, %r1, 2;
	mov.u32 	%r139, _ZZ15flash_attentionPfS_S_S_S_iiiE2li;
	add.s32 	%r16, %r139, %r138;
	@%p6 bra 	$L__BB0_9;
	ld.global.f32 	%f170, [%rd8];
	st.shared.f32 	[%r16], %f170;
$L__BB0_9:
	bar.sync 	0;
	setp.lt.s32 	%p7, %r78, 32;
	@%p7 bra 	$L__BB0_100;
	mul.lo.s32 	%r17, %r1, 65;
	add.s32 	%r18, %r17, %r15;
	and.b32  	%r19, %r3, 31;
	and.b32  	%r20, %r77, 31;
	shr.s32 	%r141, %r78, 31;
	shr.u32 	%r142, %r141, 27;
	add.s32 	%r143, %r78, %r142;
	shr.s32 	%r21, %r143, 5;
	mov.b32 	%r314, 0;
$L__BB0_11:
	add.s32 	%r23, %r3, -1;
	setp.lt.s32 	%p8, %r77, 32;
	@%p8 bra 	$L__BB0_48;
	setp.lt.u32 	%p9, %r23, 31;
	shl.b32 	%r145, %r314, 5;
	add.s32 	%r146, %r145, %r1;
	cvt.u64.u32 	%rd221, %r146;
	mad.lo.s64 	%rd9, %rd221, %rd5, %rd6;
	mov.b32 	%r319, 0;
	@%p9 bra 	$L__BB0_16;
	shl.b32 	%r147, %r15, 2;
	mad.lo.s32 	%r148, %r1, 260, %r147;
	add.s32 	%r149, %r148, 2048;
	mov.u32 	%r150, _ZZ15flash_attentionPfS_S_S_S_iiiE2vj;
	add.s32 	%r315, %r150, %r149;
	mov.u32 	%r151, _ZZ15flash_attentionPfS_S_S_S_iiiE2kj;
	add.s32 	%r316, %r151, %r149;
	and.b32  	%r152, %r3, 67108832;
	neg.s32 	%r318, %r152;
	mov.u32 	%r317, %r15;
$L__BB0_14:
	.pragma "nounroll";
	cvt.u64.u32 	%rd222, %r317;
	add.s64 	%rd223, %rd9, %rd222;
	shl.b64 	%rd224, %rd223, 2;
	add.s64 	%rd225, %rd3, %rd224;
	ld.global.f32 	%f171, [%rd225];
	st.shared.f32 	[%r316+-2048], %f171;
	add.s64 	%rd226, %rd2, %rd224;
	ld.global.f32 	%f172, [%rd226];
	st.shared.f32 	[%r315+-2048], %f172;
	ld.global.f32 	%f173, [%rd225+128];
	st.shared.f32 	[%r316+-1920], %f173;
	ld.global.f32 	%f174, [%rd226+128];
	st.shared.f32 	[%r315+-1920], %f174;
	ld.global.f32 	%f175, [%rd225+256];
	st.shared.f32 	[%r316+-1792], %f175;
	ld.global.f32 	%f176, [%rd226+256];
	st.shared.f32 	[%r315+-1792], %f176;
	ld.global.f32 	%f177, [%rd225+384];
	st.shared.f32 	[%r316+-1664], %f177;
	ld.global.f32 	%f178, [%rd226+384];
	st.shared.f32 	[%r315+-1664], %f178;
	ld.global.f32 	%f179, [%rd225+512];
	st.shared.f32 	[%r316+-1536], %f179;
	ld.global.f32 	%f180, [%rd226+512];
	st.shared.f32 	[%r315+-1536], %f180;
	ld.global.f32 	%f181, [%rd225+640];
	st.shared.f32 	[%r316+-1408], %f181;
	ld.global.f32 	%f182, [%rd226+640];
	st.shared.f32 	[%r315+-1408], %f182;
	ld.global.f32 	%f183, [%rd225+768];
	st.shared.f32 	[%r316+-1280], %f183;
	ld.global.f32 	%f184, [%rd226+768];
	st.shared.f32 	[%r315+-1280], %f184;
	ld.global.f32 	%f185, [%rd225+896];
	st.shared.f32 	[%r316+-1152], %f185;
	ld.global.f32 	%f186, [%rd226+896];
	st.shared.f32 	[%r315+-1152], %f186;
	ld.global.f32 	%f187, [%rd225+1024];
	st.shared.f32 	[%r316+-1024], %f187;
	ld.global.f32 	%f188, [%rd226+1024];
	st.shared.f32 	[%r315+-1024], %f188;
	ld.global.f32 	%f189, [%rd225+1152];
	st.shared.f32 	[%r316+-896], %f189;
	ld.global.f32 	%f190, [%rd226+1152];
	st.shared.f32 	[%r315+-896], %f190;
	ld.global.f32 	%f191, [%rd225+1280];
	st.shared.f32 	[%r316+-768], %f191;
	ld.global.f32 	%f192, [%rd226+1280];
	st.shared.f32 	[%r315+-768], %f192;
	ld.global.f32 	%f193, [%rd225+1408];
	st.shared.f32 	[%r316+-640], %f193;
	ld.global.f32 	%f194, [%rd226+1408];
	st.shared.f32 	[%r315+-640], %f194;
	ld.global.f32 	%f195, [%rd225+1536];
	st.shared.f32 	[%r316+-512], %f195;
	ld.global.f32 	%f196, [%rd226+1536];
	st.shared.f32 	[%r315+-512], %f196;
	ld.global.f32 	%f197, [%rd225+1664];
	st.shared.f32 	[%r316+-384], %f197;
	ld.global.f32 	%f198, [%rd226+1664];
	st.shared.f32 	[%r315+-384], %f198;
	ld.global.f32 	%f199, [%rd225+1792];
	st.shared.f32 	[%r316+-256], %f199;
	ld.global.f32 	%f200, [%rd226+1792];
	st.shared.f32 	[%r315+-256], %f200;
	ld.global.f32 	%f201, [%rd225+1920];
	st.shared.f32 	[%r316+-128], %f201;
	ld.global.f32 	%f202, [%rd226+1920];
	st.shared.f32 	[%r315+-128], %f202;
	ld.global.f32 	%f203, [%rd225+2048];
	st.shared.f32 	[%r316], %f203;
	ld.global.f32 	%f204, [%rd226+2048];
	st.shared.f32 	[%r315], %f204;
	ld.global.f32 	%f205, [%rd225+2176];
	st.shared.f32 	[%r316+128], %f205;
	ld.global.f32 	%f206, [%rd226+2176];
	st.shared.f32 	[%r315+128], %f206;
	ld.global.f32 	%f207, [%rd225+2304];
	st.shared.f32 	[%r316+256], %f207;
	ld.global.f32 	%f208, [%rd226+2304];
	st.shared.f32 	[%r315+256], %f208;
	ld.global.f32 	%f209, [%rd225+2432];
	st.shared.f32 	[%r316+384], %f209;
	ld.global.f32 	%f210, [%rd226+2432];
	st.shared.f32 	[%r315+384], %f210;
	ld.global.f32 	%f211, [%rd225+2560];
	st.shared.f32 	[%r316+512], %f211;
	ld.global.f32 	%f212, [%rd226+2560];
	st.shared.f32 	[%r315+512], %f212;
	ld.global.f32 	%f213, [%rd225+2688];
	st.shared.f32 	[%r316+640], %f213;
	ld.global.f32 	%f214, [%rd226+2688];
	st.shared.f32 	[%r315+640], %f214;
	ld.global.f32 	%f215, [%rd225+2816];
	st.shared.f32 	[%r316+768], %f215;
	ld.global.f32 	%f216, [%rd226+2816];
	st.shared.f32 	[%r315+768], %f216;
	ld.global.f32 	%f217, [%rd225+2944];
	st.shared.f32 	[%r316+896], %f217;
	ld.global.f32 	%f218, [%rd226+2944];
	st.shared.f32 	[%r315+896], %f218;
	ld.global.f32 	%f219, [%rd225+3072];
	st.shared.f32 	[%r316+1024], %f219;
	ld.global.f32 	%f220, [%rd226+3072];
	st.shared.f32 	[%r315+1024], %f220;
	ld.global.f32 	%f221, [%rd225+3200];
	st.shared.f32 	[%r316+1152], %f221;
	ld.global.f32 	%f222, [%rd226+3200];
	st.shared.f32 	[%r315+1152], %f222;
	ld.global.f32 	%f223, [%rd225+3328];
	st.shared.f32 	[%r316+1280], %f223;
	ld.global.f32 	%f224, [%rd226+3328];
	st.shared.f32 	[%r315+1280], %f224;
	ld.global.f32 	%f225, [%rd225+3456];
	st.shared.f32 	[%r316+1408], %f225;
	ld.global.f32 	%f226, [%rd226+3456];
	st.shared.f32 	[%r315+1408], %f226;
	ld.global.f32 	%f227, [%rd225+3584];
	st.shared.f32 	[%r316+1536], %f227;
	ld.global.f32 	%f228, [%rd226+3584];
	st.shared.f32 	[%r315+1536], %f228;
	ld.global.f32 	%f229, [%rd225+3712];
	st.shared.f32 	[%r316+1664], %f229;
	ld.global.f32 	%f230, [%rd226+3712];
	st.shared.f32 	[%r315+1664], %f230;
	ld.global.f32 	%f231, [%rd225+3840];
	st.shared.f32 	[%r316+1792], %f231;
	ld.global.f32 	%f232, [%rd226+3840];
	st.shared.f32 	[%r315+1792], %f232;
	ld.global.f32 	%f233, [%rd225+3968];
	st.shared.f32 	[%r316+1920], %f233;
	ld.global.f32 	%f234, [%rd226+3968];
	st.shared.f32 	[%r315+1920], %f234;
	add.s32 	%r318, %r318, 32;
	add.s32 	%r317, %r317, 1024;
	add.s32 	%r316, %r316, 4096;
	add.s32 	%r315, %r315, 4096;
	setp.ne.s32 	%p10, %r318, 0;
	@%p10 bra 	$L__BB0_14;
	shl.b32 	%r153, %r3, 5;
	and.b32  	%r319, %r153, 2147482624;
$L__BB0_16:
	setp.eq.s32 	%p11, %r19, 0;
	@%p11 bra 	$L__BB0_48;
	setp.eq.s32 	%p12, %r19, 1;
	add.s32 	%r41, %r319, %r15;
	cvt.u64.u32 	%rd227, %r41;
	add.s64 	%rd228, %rd9, %rd227;
	shl.b64 	%rd229, %rd228, 2;
	add.s64 	%rd230, %rd3, %rd229;
	ld.global.f32 	%f235, [%rd230];
	add.s32 	%r154, %r18, %r319;
	shl.b32 	%r155, %r154, 2;
	mov.u32 	%r156, _ZZ15flash_attentionPfS_S_S_S_iiiE2kj;
	add.s32 	%r42, %r156, %r155;
	st.shared.f32 	[%r42], %f235;
	add.s64 	%rd231, %rd2, %rd229;
	ld.global.f32 	%f236, [%rd231];
	mov.u32 	%r157, _ZZ15flash_attentionPfS_S_S_S_iiiE2vj;
	add.s32 	%r43, %r157, %r155;
	st.shared.f32 	[%r43], %f236;
	@%p12 bra 	$L__BB0_48;
	setp.eq.s32 	%p13, %r19, 2;
	add.s32 	%r158, %r41, 32;
	cvt.u64.u32 	%rd232, %r158;
	add.s64 	%rd233, %rd9, %rd232;
	shl.b64 	%rd234, %rd233, 2;
	add.s64 	%rd235, %rd3, %rd234;
	ld.global.f32 	%f237, [%rd235];
	st.shared.f32 	[%r42+128], %f237;
	add.s64 	%rd236, %rd2, %rd234;
	ld.global.f32 	%f238, [%rd236];
	st.shared.f32 	[%r43+128], %f238;
	@%p13 bra 	$L__BB0_48;
	setp.eq.s32 	%p14, %r19, 3;
	add.s32 	%r159, %r41, 64;
	cvt.u64.u32 	%rd237, %r159;
	add.s64 	%rd238, %rd9, %rd237;
	shl.b64 	%rd239, %rd238, 2;
	add.s64 	%rd240, %rd3, %rd239;
	ld.global.f32 	%f239, [%rd240];
	st.shared.f32 	[%r42+256], %f239;
	add.s64 	%rd241, %rd2, %rd239;
	ld.global.f32 	%f240, [%rd241];
	st.shared.f32 	[%r43+256], %f240;
	@%p14 bra 	$L__BB0_48;
	setp.eq.s32 	%p15, %r19, 4;
	add.s32 	%r160, %r41, 96;
	cvt.u64.u32 	%rd242, %r160;
	add.s64 	%rd243, %rd9, %rd242;
	shl.b64 	%rd244, %rd243, 2;
	add.s64 	%rd245, %rd3, %rd244;
	ld.global.f32 	%f241, [%rd245];
	st.shared.f32 	[%r42+384], %f241;
	add.s64 	%rd246, %rd2, %rd244;
	ld.global.f32 	%f242, [%rd246];
	st.shared.f32 	[%r43+384], %f242;
	@%p15 bra 	$L__BB0_48;
	setp.eq.s32 	%p16, %r19, 5;
	add.s32 	%r161, %r41, 128;
	cvt.u64.u32 	%rd247, %r161;
	add.s64 	%rd248, %rd9, %rd247;
	shl.b64 	%rd249, %rd248, 2;
	add.s64 	%rd250, %rd3, %rd249;
	ld.global.f32 	%f243, [%rd250];
	st.shared.f32 	[%r42+512], %f243;
	add.s64 	%rd251, %rd2, %rd249;
	ld.global.f32 	%f244, [%rd251];
	st.shared.f32 	[%r43+512], %f244;
	@%p16 bra 	$L__BB0_48;
	setp.eq.s32 	%p17, %r19, 6;
	add.s32 	%r162, %r41, 160;
	cvt.u64.u32 	%rd252, %r162;
	add.s64 	%rd253, %rd9, %rd252;
	shl.b64 	%rd254, %rd253, 2;
	add.s64 	%rd255, %rd3, %rd254;
	ld.global.f32 	%f245, [%rd255];
	st.shared.f32 	[%r42+640], %f245;
	add.s64 	%rd256, %rd2, %rd254;
	ld.global.f32 	%f246, [%rd256];
	st.shared.f32 	[%r43+640], %f246;
	@%p17 bra 	$L__BB0_48;
	setp.eq.s32 	%p18, %r19, 7;
	add.s32 	%r163, %r41, 192;
	cvt.u64.u32 	%rd257, %r163;
	add.s64 	%rd258, %rd9, %rd257;
	shl.b64 	%rd259, %rd258, 2;
	add.s64 	%rd260, %rd3, %rd259;
	ld.global.f32 	%f247, [%rd260];
	st.shared.f32 	[%r42+768], %f247;
	add.s64 	%rd261, %rd2, %rd259;
	ld.global.f32 	%f248, [%rd261];
	st.shared.f32 	[%r43+768], %f248;
	@%p18 bra 	$L__BB0_48;
	setp.eq.s32 	%p19, %r19, 8;
	add.s32 	%r164, %r41, 224;
	cvt.u64.u32 	%rd262, %r164;
	add.s64 	%rd263, %rd9, %rd262;
	shl.b64 	%rd264, %rd263, 2;
	add.s64 	%rd265, %rd3, %rd264;
	ld.global.f32 	%f249, [%rd265];
	st.shared.f32 	[%r42+896], %f249;
	add.s64 	%rd266, %rd2, %rd264;
	ld.global.f32 	%f250, [%rd266];
	st.shared.f32 	[%r43+896], %f250;
	@%p19 bra 	$L__BB0_48;
	setp.eq.s32 	%p20, %r19, 9;
	add.s32 	%r165, %r41, 256;
	cvt.u64.u32 	%rd267, %r165;
	add.s64 	%rd268, %rd9, %rd267;
	shl.b64 	%rd269, %rd268, 2;
	add.s64 	%rd270, %rd3, %rd269;
	ld.global.f32 	%f251, [%rd270];
	st.shared.f32 	[%r42+1024], %f251;
	add.s64 	%rd271, %rd2, %rd269;
	ld.global.f32 	%f252, [%rd271];
	st.shared.f32 	[%r43+1024], %f252;
	@%p20 bra 	$L__BB0_48;
	setp.eq.s32 	%p21, %r19, 10;
	add.s32 	%r166, %r41, 288;
	cvt.u64.u32 	%rd272, %r166;
	add.s64 	%rd273, %rd9, %rd272;
	shl.b64 	%rd274, %rd273, 2;
	add.s64 	%rd275, %rd3, %rd274;
	ld.global.f32 	%f253, [%rd275];
	st.shared.f32 	[%r42+1152], %f253;
	add.s64 	%rd276, %rd2, %rd274;
	ld.global.f32 	%f254, [%rd276];
	st.shared.f32 	[%r43+1152], %f254;
	@%p21 bra 	$L__BB0_48;
	setp.eq.s32 	%p22, %r19, 11;
	add.s32 	%r167, %r41, 320;
	cvt.u64.u32 	%rd277, %r167;
	add.s64 	%rd278, %rd9, %rd277;
	shl.b64 	%rd279, %rd278, 2;
	add.s64 	%rd280, %rd3, %rd279;
	ld.global.f32 	%f255, [%rd280];
	st.shared.f32 	[%r42+1280], %f255;
	add.s64 	%rd281, %rd2, %rd279;
	ld.global.f32 	%f256, [%rd281];
	st.shared.f32 	[%r43+1280], %f256;
	@%p22 bra 	$L__BB0_48;
	setp.eq.s32 	%p23, %r19, 12;
	add.s32 	%r168, %r41, 352;
	cvt.u64.u32 	%rd282, %r168;
	add.s64 	%rd283, %rd9, %rd282;
	shl.b64 	%rd284, %rd283, 2;
	add.s64 	%rd285, %rd3, %rd284;
	ld.global.f32 	%f257, [%rd285];
	st.shared.f32 	[%r42+1408], %f257;
	add.s64 	%rd286, %rd2, %rd284;
	ld.global.f32 	%f258, [%rd286];
	st.shared.f32 	[%r43+1408], %f258;
	@%p23 bra 	$L__BB0_48;
	setp.eq.s32 	%p24, %r19, 13;
	add.s32 	%r169, %r41, 384;
	cvt.u64.u32 	%rd287, %r169;
	add.s64 	%rd288, %rd9, %rd287;
	shl.b64 	%rd289, %rd288, 2;
	add.s64 	%rd290, %rd3, %rd289;
	ld.global.f32 	%f259, [%rd290];
	st.shared.f32 	[%r42+1536], %f259;
	add.s64 	%rd291, %rd2, %rd289;
	ld.global.f32 	%f260, [%rd291];
	st.shared.f32 	[%r43+1536], %f260;
	@%p24 bra 	$L__BB0_48;
	setp.eq.s32 	%p25, %r19, 14;
	add.s32 	%r170, %r41, 416;
	cvt.u64.u32 	%rd292, %r170;
	add.s64 	%rd293, %rd9, %rd292;
	shl.b64 	%rd294, %rd293, 2;
	add.s64 	%rd295, %rd3, %rd294;
	ld.global.f32 	%f261, [%rd295];
	st.shared.f32 	[%r42+1664], %f261;
	add.s64 	%rd296, %rd2, %rd294;
	ld.global.f32 	%f262, [%rd296];
	st.shared.f32 	[%r43+1664], %f262;
	@%p25 bra 	$L__BB0_48;
	setp.eq.s32 	%p26, %r19, 15;
	add.s32 	%r171, %r41, 448;
	cvt.u64.u32 	%rd297, %r171;
	add.s64 	%rd298, %rd9, %rd297;
	shl.b64 	%rd299, %rd298, 2;
	add.s64 	%rd300, %rd3, %rd299;
	ld.global.f32 	%f263, [%rd300];
	st.shared.f32 	[%r42+1792], %f263;
	add.s64 	%rd301, %rd2, %rd299;
	ld.global.f32 	%f264, [%rd301];
	st.shared.f32 	[%r43+1792], %f264;
	@%p26 bra 	$L__BB0_48;
	setp.eq.s32 	%p27, %r19, 16;
	add.s32 	%r172, %r41, 480;
	cvt.u64.u32 	%rd302, %r172;
	add.s64 	%rd303, %rd9, %rd302;
	shl.b64 	%rd304, %rd303, 2;
	add.s64 	%rd305, %rd3, %rd304;
	ld.global.f32 	%f265, [%rd305];
	st.shared.f32 	[%r42+1920], %f265;
	add.s64 	%rd306, %rd2, %rd304;
	ld.global.f32 	%f266, [%rd306];
	st.shared.f32 	[%r43+1920], %f266;
	@%p27 bra 	$L__BB0_48;
	setp.eq.s32 	%p28, %r19, 17;
	add.s32 	%r173, %r41, 512;
	cvt.u64.u32 	%rd307, %r173;
	add.s64 	%rd308, %rd9, %rd307;
	shl.b64 	%rd309, %rd308, 2;
	add.s64 	%rd310, %rd3, %rd309;
	ld.global.f32 	%f267, [%rd310];
	st.shared.f32 	[%r42+2048], %f267;
	add.s64 	%rd311, %rd2, %rd309;
	ld.global.f32 	%f268, [%rd311];
	st.shared.f32 	[%r43+2048], %f268;
	@%p28 bra 	$L__BB0_48;
	setp.eq.s32 	%p29, %r19, 18;
	add.s32 	%r174, %r41, 544;
	cvt.u64.u32 	%rd312, %r174;
	add.s64 	%rd313, %rd9, %rd312;
	shl.b64 	%rd314, %rd313, 2;
	add.s64 	%rd315, %rd3, %rd314;
	ld.global.f32 	%f269, [%rd315];
	st.shared.f32 	[%r42+2176], %f269;
	add.s64 	%rd316, %rd2, %rd314;
	ld.global.f32 	%f270, [%rd316];
	st.shared.f32 	[%r43+2176], %f270;
	@%p29 bra 	$L__BB0_48;
	setp.eq.s32 	%p30, %r19, 19;
	add.s32 	%r175, %r41, 576;
	cvt.u64.u32 	%rd317, %r175;
	add.s64 	%rd318, %rd9, %rd317;
	shl.b64 	%rd319, %rd318, 2;
	add.s64 	%rd320, %rd3, %rd319;
	ld.global.f32 	%f271, [%rd320];
	st.shared.f32 	[%r42+2304], %f271;
	add.s64 	%rd321, %rd2, %rd319;
	ld.global.f32 	%f272, [%rd321];
	st.shared.f32 	[%r43+2304], %f272;
	@%p30 bra 	$L__BB0_48;
	setp.eq.s32 	%p31, %r19, 20;
	add.s32 	%r176, %r41, 608;
	cvt.u64.u32 	%rd322, %r176;
	add.s64 	%rd323, %rd9, %rd322;
	shl.b64 	%rd324, %rd323, 2;
	add.s64 	%rd325, %rd3, %rd324;
	ld.global.f32 	%f273, [%rd325];
	st.shared.f32 	[%r42+2432], %f273;
	add.s64 	%rd326, %rd2, %rd324;
	ld.global.f32 	%f274, [%rd326];
	st.shared.f32 	[%r43+2432], %f274;
	@%p31 bra 	$L__BB0_48;
	setp.eq.s32 	%p32, %r19, 21;
	add.s32 	%r177, %r41, 640;
	cvt.u64.u32 	%rd327, %r177;
	add.s64 	%rd328, %rd9, %rd327;
	shl.b64 	%rd329, %rd328, 2;
	add.s64 	%rd330, %rd3, %rd329;
	ld.global.f32 	%f275, [%rd330];
	st.shared.f32 	[%r42+2560], %f275;
	add.s64 	%rd331, %rd2, %rd329;
	ld.global.f32 	%f276, [%rd331];
	st.shared.f32 	[%r43+2560], %f276;
	@%p32 bra 	$L__BB0_48;
	setp.eq.s32 	%p33, %r19, 22;
	add.s32 	%r178, %r41, 672;
	cvt.u64.u32 	%rd332, %r178;
	add.s64 	%rd333, %rd9, %rd332;
	shl.b64 	%rd334, %rd333, 2;
	add.s64 	%rd335, %rd3, %rd334;
	ld.global.f32 	%f277, [%rd335];
	st.shared.f32 	[%r42+2688], %f277;
	add.s64 	%rd336, %rd2, %rd334;
	ld.global.f32 	%f278, [%rd336];
	st.shared.f32 	[%r43+2688], %f278;
	@%p33 bra 	$L__BB0_48;
	setp.eq.s32 	%p34, %r19, 23;
	add.s32 	%r179, %r41, 704;
	cvt.u64.u32 	%rd337, %r179;
	add.s64 	%rd338, %rd9, %rd337;
	shl.b64 	%rd339, %rd338, 2;
	add.s64 	%rd340, %rd3, %rd339;
	ld.global.f32 	%f279, [%rd340];
	st.shared.f32 	[%r42+2816], %f279;
	add.s64 	%rd341, %rd2, %rd339;
	ld.global.f32 	%f280, [%rd341];
	st.shared.f32 	[%r43+2816], %f280;
	@%p34 bra 	$L__BB0_48;
	setp.eq.s32 	%p35, %r19, 24;
	add.s32 	%r180, %r41, 736;
	cvt.u64.u32 	%rd342, %r180;
	add.s64 	%rd343, %rd9, %rd342;
	shl.b64 	%rd344, %rd343, 2;
	add.s64 	%rd345, %rd3, %rd344;
	ld.global.f32 	%f281, [%rd345];
	st.shared.f32 	[%r42+2944], %f281;
	add.s64 	%rd346, %rd2, %rd344;
	ld.global.f32 	%f282, [%rd346];
	st.shared.f32 	[%r43+2944], %f282;
	@%p35 bra 	$L__BB0_48;
	setp.eq.s32 	%p36, %r19, 25;
	add.s32 	%r181, %r41, 768;
	cvt.u64.u32 	%rd347, %r181;
	add.s64 	%rd348, %rd9, %rd347;
	shl.b64 	%rd349, %rd348, 2;
	add.s64 	%rd350, %rd3, %rd349;
	ld.global.f32 	%f283, [%rd350];
	st.shared.f32 	[%r42+3072], %f283;
	add.s64 	%rd351, %rd2, %rd349;
	ld.global.f32 	%f284, [%rd351];
	st.shared.f32 	[%r43+3072], %f284;
	@%p36 bra 	$L__BB0_48;
	setp.eq.s32 	%p37, %r19, 26;
	add.s32 	%r182, %r41, 800;
	cvt.u64.u32 	%rd352, %r182;
	add.s64 	%rd353, %rd9, %rd352;
	shl.b64 	%rd354, %rd353, 2;
	add.s64 	%rd355, %rd3, %rd354;
	ld.global.f32 	%f285, [%rd355];
	st.shared.f32 	[%r42+3200], %f285;
	add.s64 	%rd356, %rd2, %rd354;
	ld.global.f32 	%f286, [%rd356];
	st.shared.f32 	[%r43+3200], %f286;
	@%p37 bra 	$L__BB0_48;
	setp.eq.s32 	%p38, %r19, 27;
	add.s32 	%r183, %r41, 832;
	cvt.u64.u32 	%rd357, %r183;
	add.s64 	%rd358, %rd9, %rd357;
	shl.b64 	%rd359, %rd358, 2;
	add.s64 	%rd360, %rd3, %rd359;
	ld.global.f32 	%f287, [%rd360];
	st.shared.f32 	[%r42+3328], %f287;
	add.s64 	%rd361, %rd2, %rd359;
	ld.global.f32 	%f288, [%rd361];
	st.shared.f32 	[%r43+3328], %f288;
	@%p38 bra 	$L__BB0_48;
	setp.eq.s32 	%p39, %r19, 28;
	add.s32 	%r184, %r41, 864;
	cvt.u64.u32 	%rd362, %r184;
	add.s64 	%rd363, %rd9, %rd362;
	shl.b64 	%rd364, %rd363, 2;
	add.s64 	%rd365, %rd3, %rd364;
	ld.global.f32 	%f289, [%rd365];
	st.shared.f32 	[%r42+3456], %f289;
	add.s64 	%rd366, %rd2, %rd364;
	ld.global.f32 	%f290, [%rd366];
	st.shared.f32 	[%r43+3456], %f290;
	@%p39 bra 	$L__BB0_48;
	setp.eq.s32 	%p40, %r19, 29;
	add.s32 	%r185, %r41, 896;
	cvt.u64.u32 	%rd367, %r185;
	add.s64 	%rd368, %rd9, %rd367;
	shl.b64 	%rd369, %rd368, 2;
	add.s64 	%rd370, %rd3, %rd369;
	ld.global.f32 	%f291, [%rd370];
	st.shared.f32 	[%r42+3584], %f291;
	add.s64 	%rd371, %rd2, %rd369;
	ld.global.f32 	%f292, [%rd371];
	st.shared.f32 	[%r43+3584], %f292;
	@%p40 bra 	$L__BB0_48;
	setp.eq.s32 	%p41, %r19, 30;
	add.s32 	%r186, %r41, 928;
	cvt.u64.u32 	%rd372, %r186;
	add.s64 	%rd373, %rd9, %rd372;
	shl.b64 	%rd374, %rd373, 2;
	add.s64 	%rd375, %rd3, %rd374;
	ld.global.f32 	%f293, [%rd375];
	st.shared.f32 	[%r42+3712], %f293;
	add.s64 	%rd376, %rd2, %rd374;
	ld.global.f32 	%f294, [%rd376];
	st.shared.f32 	[%r43+3712], %f294;
	@%p41 bra 	$L__BB0_48;
	add.s32 	%r187, %r41, 960;
	cvt.u64.u32 	%rd377, %r187;
	add.s64 	%rd378, %rd9, %rd377;
	shl.b64 	%rd379, %rd378, 2;
	add.s64 	%rd380, %rd3, %rd379;
	ld.global.f32 	%f295, [%rd380];
	st.shared.f32 	[%r42+3840], %f295;
	add.s64 	%rd381, %rd2, %rd379;
	ld.global.f32 	%f296, [%rd381];
	st.shared.f32 	[%r43+3840], %f296;
$L__BB0_48:
	setp.lt.s32 	%p42, %r77, 1;
	bar.sync 	0;
	mov.f32 	%f2884, 0f00000000;
	@%p42 bra 	$L__BB0_84;
	mul.lo.s32 	%r44, %r15, 65;
	setp.lt.u32 	%p43, %r77, 32;
	mov.f32 	%f2884, 0f00000000;
	mov.b32 	%r321, 0;
	@%p43 bra 	$L__BB0_52;
	mov.f32 	%f2884, 0f00000000;
	mov.b32 	%r320, 0;
$L__BB0_51:
	.pragma "nounroll";
	add.s32 	%r190, %r320, %r17;
	shl.b32 	%r191, %r190, 2;
	mov.u32 	%r192, _ZZ15flash_attentionPfS_S_S_S_iiiE2qi;
	add.s32 	%r193, %r192, %r191;
	ld.shared.f32 	%f301, [%r193];
	add.s32 	%r194, %r320, %r44;
	shl.b32 	%r195, %r194, 2;
	mov.u32 	%r196, _ZZ15flash_attentionPfS_S_S_S_iiiE2kj;
	add.s32 	%r197, %r196, %r195;
	ld.shared.f32 	%f302, [%r197];
	fma.rn.f32 	%f303, %f301, %f302, %f2884;
	ld.shared.f32 	%f304, [%r193+4];
	ld.shared.f32 	%f305, [%r197+4];
	fma.rn.f32 	%f306, %f304, %f305, %f303;
	ld.shared.f32 	%f307, [%r193+8];
	ld.shared.f32 	%f308, [%r197+8];
	fma.rn.f32 	%f309, %f307, %f308, %f306;
	ld.shared.f32 	%f310, [%r193+12];
	ld.shared.f32 	%f311, [%r197+12];
	fma.rn.f32 	%f312, %f310, %f311, %f309;
	ld.shared.f32 	%f313, [%r193+16];
	ld.shared.f32 	%f314, [%r197+16];
	fma.rn.f32 	%f315, %f313, %f314, %f312;
	ld.shared.f32 	%f316, [%r193+20];
	ld.shared.f32 	%f317, [%r197+20];
	fma.rn.f32 	%f318, %f316, %f317, %f315;
	ld.shared.f32 	%f319, [%r193+24];
	ld.shared.f32 	%f320, [%r197+24];
	fma.rn.f32 	%f321, %f319, %f320, %f318;
	ld.shared.f32 	%f322, [%r193+28];
	ld.shared.f32 	%f323, [%r197+28];
	fma.rn.f32 	%f324, %f322, %f323, %f321;
	ld.shared.f32 	%f325, [%r193+32];
	ld.shared.f32 	%f326, [%r197+32];
	fma.rn.f32 	%f327, %f325, %f326, %f324;
	ld.shared.f32 	%f328, [%r193+36];
	ld.shared.f32 	%f329, [%r197+36];
	fma.rn.f32 	%f330, %f328, %f329, %f327;
	ld.shared.f32 	%f331, [%r193+40];
	ld.shared.f32 	%f332, [%r197+40];
	fma.rn.f32 	%f333, %f331, %f332, %f330;
	ld.shared.f32 	%f334, [%r193+44];
	ld.shared.f32 	%f335, [%r197+44];
	fma.rn.f32 	%f336, %f334, %f335, %f333;
	ld.shared.f32 	%f337, [%r193+48];
	ld.shared.f32 	%f338, [%r197+48];
	fma.rn.f32 	%f339, %f337, %f338, %f336;
	ld.shared.f32 	%f340, [%r193+52];
	ld.shared.f32 	%f341, [%r197+52];
	fma.rn.f32 	%f342, %f340, %f341, %f339;
	ld.shared.f32 	%f343, [%r193+56];
	ld.shared.f32 	%f344, [%r197+56];
	fma.rn.f32 	%f345, %f343, %f344, %f342;
	ld.shared.f32 	%f346, [%r193+60];
	ld.shared.f32 	%f347, [%r197+60];
	fma.rn.f32 	%f348, %f346, %f347, %f345;
	ld.shared.f32 	%f349, [%r193+64];
	ld.shared.f32 	%f350, [%r197+64];
	fma.rn.f32 	%f351, %f349, %f350, %f348;
	ld.shared.f32 	%f352, [%r193+68];
	ld.shared.f32 	%f353, [%r197+68];
	fma.rn.f32 	%f354, %f352, %f353, %f351;
	ld.shared.f32 	%f355, [%r193+72];
	ld.shared.f32 	%f356, [%r197+72];
	fma.rn.f32 	%f357, %f355, %f356, %f354;
	ld.shared.f32 	%f358, [%r193+76];
	ld.shared.f32 	%f359, [%r197+76];
	fma.rn.f32 	%f360, %f358, %f359, %f357;
	ld.shared.f32 	%f361, [%r193+80];
	ld.shared.f32 	%f362, [%r197+80];
	fma.rn.f32 	%f363, %f361, %f362, %f360;
	ld.shared.f32 	%f364, [%r193+84];
	ld.shared.f32 	%f365, [%r197+84];
	fma.rn.f32 	%f366, %f364, %f365, %f363;
	ld.shared.f32 	%f367, [%r193+88];
	ld.shared.f32 	%f368, [%r197+88];
	fma.rn.f32 	%f369, %f367, %f368, %f366;
	ld.shared.f32 	%f370, [%r193+92];
	ld.shared.f32 	%f371, [%r197+92];
	fma.rn.f32 	%f372, %f370, %f371, %f369;
	ld.shared.f32 	%f373, [%r193+96];
	ld.shared.f32 	%f374, [%r197+96];
	fma.rn.f32 	%f375, %f373, %f374, %f372;
	ld.shared.f32 	%f376, [%r193+100];
	ld.shared.f32 	%f377, [%r197+100];
	fma.rn.f32 	%f378, %f376, %f377, %f375;
	ld.shared.f32 	%f379, [%r193+104];
	ld.shared.f32 	%f380, [%r197+104];
	fma.rn.f32 	%f381, %f379, %f380, %f378;
	ld.shared.f32 	%f382, [%r193+108];
	ld.shared.f32 	%f383, [%r197+108];
	fma.rn.f32 	%f384, %f382, %f383, %f381;
	ld.shared.f32 	%f385, [%r193+112];
	ld.shared.f32 	%f386, [%r197+112];
	fma.rn.f32 	%f387, %f385, %f386, %f384;
	ld.shared.f32 	%f388, [%r193+116];
	ld.shared.f32 	%f389, [%r197+116];
	fma.rn.f32 	%f390, %f388, %f389, %f387;
	ld.shared.f32 	%f391, [%r193+120];
	ld.shared.f32 	%f392, [%r197+120];
	fma.rn.f32 	%f393, %f391, %f392, %f390;
	ld.shared.f32 	%f394, [%r193+124];
	ld.shared.f32 	%f395, [%r197+124];
	fma.rn.f32 	%f2884, %f394, %f395, %f393;
	add.s32 	%r320, %r320, 32;
	and.b32  	%r321, %r77, 2147483616;
	setp.ne.s32 	%p44, %r320, %r321;
	@%p44 bra 	$L__BB0_51;
$L__BB0_52:
	setp.eq.s32 	%p45, %r20, 0;
	@%p45 bra 	$L__BB0_84;
	setp.eq.s32 	%p46, %r20, 1;
	add.s32 	%r198, %r321, %r17;
	shl.b32 	%r199, %r198, 2;
	mov.u32 	%r200, _ZZ15flash_attentionPfS_S_S_S_iiiE2qi;
	add.s32 	%r49, %r200, %r199;
	ld.shared.f32 	%f396, [%r49];
	add.s32 	%r201, %r321, %r44;
	shl.b32 	%r202, %r201, 2;
	mov.u32 	%r203, _ZZ15flash_attentionPfS_S_S_S_iiiE2kj;
	add.s32 	%r50, %r203, %r202;
	ld.shared.f32 	%f397, [%r50];
	fma.rn.f32 	%f2884, %f396, %f397, %f2884;
	@%p46 bra 	$L__BB0_84;
	setp.eq.s32 	%p47, %r20, 2;
	ld.shared.f32 	%f398, [%r49+4];
	ld.shared.f32 	%f399, [%r50+4];
	fma.rn.f32 	%f2884, %f398, %f399, %f2884;
	@%p47 bra 	$L__BB0_84;
	setp.eq.s32 	%p48, %r20, 3;
	ld.shared.f32 	%f400, [%r49+8];
	ld.shared.f32 	%f401, [%r50+8];
	fma.rn.f32 	%f2884, %f400, %f401, %f2884;
	@%p48 bra 	$L__BB0_84;
	setp.eq.s32 	%p49, %r20, 4;
	ld.shared.f32 	%f402, [%r49+12];
	ld.shared.f32 	%f403, [%r50+12];
	fma.rn.f32 	%f2884, %f402, %f403, %f2884;
	@%p49 bra 	$L__BB0_84;
	setp.eq.s32 	%p50, %r20, 5;
	ld.shared.f32 	%f404, [%r49+16];
	ld.shared.f32 	%f405, [%r50+16];
	fma.rn.f32 	%f2884, %f404, %f405, %f2884;
	@%p50 bra 	$L__BB0_84;
	setp.eq.s32 	%p51, %r20, 6;
	ld.shared.f32 	%f406, [%r49+20];
	ld.shared.f32 	%f407, [%r50+20];
	fma.rn.f32 	%f2884, %f406, %f407, %f2884;
	@%p51 bra 	$L__BB0_84;
	setp.eq.s32 	%p52, %r20, 7;
	ld.shared.f32 	%f408, [%r49+24];
	ld.shared.f32 	%f409, [%r50+24];
	fma.rn.f32 	%f2884, %f408, %f409, %f2884;
	@%p52 bra 	$L__BB0_84;
	setp.eq.s32 	%p53, %r20, 8;
	ld.shared.f32 	%f410, [%r49+28];
	ld.shared.f32 	%f411, [%r50+28];
	fma.rn.f32 	%f2884, %f410, %f411, %f2884;
	@%p53 bra 	$L__BB0_84;
	setp.eq.s32 	%p54, %r20, 9;
	ld.shared.f32 	%f412, [%r49+32];
	ld.shared.f32 	%f413, [%r50+32];
	fma.rn.f32 	%f2884, %f412, %f413, %f2884;
	@%p54 bra 	$L__BB0_84;
	setp.eq.s32 	%p55, %r20, 10;
	ld.shared.f32 	%f414, [%r49+36];
	ld.shared.f32 	%f415, [%r50+36];
	fma.rn.f32 	%f2884, %f414, %f415, %f2884;
	@%p55 bra 	$L__BB0_84;
	setp.eq.s32 	%p56, %r20, 11;
	ld.shared.f32 	%f416, [%r49+40];
	ld.shared.f32 	%f417, [%r50+40];
	fma.rn.f32 	%f2884, %f416, %f417, %f2884;
	@%p56 bra 	$L__BB0_84;
	setp.eq.s32 	%p57, %r20, 12;
	ld.shared.f32 	%f418, [%r49+44];
	ld.shared.f32 	%f419, [%r50+44];
	fma.rn.f32 	%f2884, %f418, %f419, %f2884;
	@%p57 bra 	$L__BB0_84;
	setp.eq.s32 	%p58, %r20, 13;
	ld.shared.f32 	%f420, [%r49+48];
	ld.shared.f32 	%f421, [%r50+48];
	fma.rn.f32 	%f2884, %f420, %f421, %f2884;
	@%p58 bra 	$L__BB0_84;
	setp.eq.s32 	%p59, %r20, 14;
	ld.shared.f32 	%f422, [%r49+52];
	ld.shared.f32 	%f423, [%r50+52];
	fma.rn.f32 	%f2884, %f422, %f423, %f2884;
	@%p59 bra 	$L__BB0_84;
	setp.eq.s32 	%p60, %r20, 15;
	ld.shared.f32 	%f424, [%r49+56];
	ld.shared.f32 	%f425, [%r50+56];
	fma.rn.f32 	%f2884, %f424, %f425, %f2884;
	@%p60 bra 	$L__BB0_84;
	setp.eq.s32 	%p61, %r20, 16;
	ld.shared.f32 	%f426, [%r49+60];
	ld.shared.f32 	%f427, [%r50+60];
	fma.rn.f32 	%f2884, %f426, %f427, %f2884;
	@%p61 bra 	$L__BB0_84;
	setp.eq.s32 	%p62, %r20, 17;
	ld.shared.f32 	%f428, [%r49+64];
	ld.shared.f32 	%f429, [%r50+64];
	fma.rn.f32 	%f2884, %f428, %f429, %f2884;
	@%p62 bra 	$L__BB0_84;
	setp.eq.s32 	%p63, %r20, 18;
	ld.shared.f32 	%f430, [%r49+68];
	ld.shared.f32 	%f431, [%r50+68];
	fma.rn.f32 	%f2884, %f430, %f431, %f2884;
	@%p63 bra 	$L__BB0_84;
	setp.eq.s32 	%p64, %r20, 19;
	ld.shared.f32 	%f432, [%r49+72];
	ld.shared.f32 	%f433, [%r50+72];
	fma.rn.f32 	%f2884, %f432, %f433, %f2884;
	@%p64 bra 	$L__BB0_84;
	setp.eq.s32 	%p65, %r20, 20;
	ld.shared.f32 	%f434, [%r49+76];
	ld.shared.f32 	%f435, [%r50+76];
	fma.rn.f32 	%f2884, %f434, %f435, %f2884;
	@%p65 bra 	$L__BB0_84;
	setp.eq.s32 	%p66, %r20, 21;
	ld.shared.f32 	%f436, [%r49+80];
	ld.shared.f32 	%f437, [%r50+80];
	fma.rn.f32 	%f2884, %f436, %f437, %f2884;
	@%p66 bra 	$L__BB0_84;
	setp.eq.s32 	%p67, %r20, 22;
	ld.shared.f32 	%f438, [%r49+84];
	ld.shared.f32 	%f439, [%r50+84];
	fma.rn.f32 	%f2884, %f438, %f439, %f2884;
	@%p67 bra 	$L__BB0_84;
	setp.eq.s32 	%p68, %r20, 23;
	ld.shared.f32 	%f440, [%r49+88];
	ld.shared.f32 	%f441, [%r50+88];
	fma.rn.f32 	%f2884, %f440, %f441, %f2884;
	@%p68 bra 	$L__BB0_84;
	setp.eq.s32 	%p69, %r20, 24;
	ld.shared.f32 	%f442, [%r49+92];
	ld.shared.f32 	%f443, [%r50+92];
	fma.rn.f32 	%f2884, %f442, %f443, %f2884;
	@%p69 bra 	$L__BB0_84;
	setp.eq.s32 	%p70, %r20, 25;
	ld.shared.f32 	%f444, [%r49+96];
	ld.shared.f32 	%f445, [%r50+96];
	fma.rn.f32 	%f2884, %f444, %f445, %f2884;
	@%p70 bra 	$L__BB0_84;
	setp.eq.s32 	%p71, %r20, 26;
	ld.shared.f32 	%f446, [%r49+100];
	ld.shared.f32 	%f447, [%r50+100];
	fma.rn.f32 	%f2884, %f446, %f447, %f2884;
	@%p71 bra 	$L__BB0_84;
	setp.eq.s32 	%p72, %r20, 27;
	ld.shared.f32 	%f448, [%r49+104];
	ld.shared.f32 	%f449, [%r50+104];
	fma.rn.f32 	%f2884, %f448, %f449, %f2884;
	@%p72 bra 	$L__BB0_84;
	setp.eq.s32 	%p73, %r20, 28;
	ld.shared.f32 	%f450, [%r49+108];
	ld.shared.f32 	%f451, [%r50+108];
	fma.rn.f32 	%f2884, %f450, %f451, %f2884;
	@%p73 bra 	$L__BB0_84;
	setp.eq.s32 	%p74, %r20, 29;
	ld.shared.f32 	%f452, [%r49+112];
	ld.shared.f32 	%f453, [%r50+112];
	fma.rn.f32 	%f2884, %f452, %f453, %f2884;
	@%p74 bra 	$L__BB0_84;
	setp.eq.s32 	%p75, %r20, 30;
	ld.shared.f32 	%f454, [%r49+116];
	ld.shared.f32 	%f455, [%r50+116];
	fma.rn.f32 	%f2884, %f454, %f455, %f2884;
	@%p75 bra 	$L__BB0_84;
	ld.shared.f32 	%f456, [%r49+120];
	ld.shared.f32 	%f457, [%r50+120];
	fma.rn.f32 	%f2884, %f456, %f457, %f2884;
$L__BB0_84:
	shl.b32 	%r204, %r1, 2;
	mov.u32 	%r205, _ZZ15flash_attentionPfS_S_S_S_iiiE3mij;
	add.s32 	%r51, %r205, %r204;
	setp.ne.s32 	%p76, %r15, 0;
	cvt.rn.f32.s32 	%f458, %r77;
	sqrt.rn.f32 	%f459, %f458;
	rcp.rn.f32 	%f460, %f459;
	mul.f32 	%f461, %f2884, %f460;
	mad.lo.s32 	%r206, %r1, -33, %r18;
	shl.b32 	%r207, %r206, 2;
	mov.u32 	%r208, _ZZ15flash_attentionPfS_S_S_S_iiiE3sij;
	add.s32 	%r52, %r208, %r207;
	st.shared.f32 	[%r52], %f461;
	bar.sync 	0;
	@%p76 bra 	$L__BB0_86;
	shl.b32 	%r209, %r1, 7;
	add.s32 	%r211, %r208, %r209;
	ld.shared.f32 	%f462, [%r211];
	ld.shared.f32 	%f463, [%r211+4];
	setp.gt.f32 	%p77, %f463, %f462;
	selp.f32 	%f464, %f463, %f462, %p77;
	ld.shared.f32 	%f465, [%r211+8];
	setp.gt.f32 	%p78, %f465, %f464;
	selp.f32 	%f466, %f465, %f464, %p78;
	ld.shared.f32 	%f467, [%r211+12];
	setp.gt.f32 	%p79, %f467, %f466;
	selp.f32 	%f468, %f467, %f466, %p79;
	ld.shared.f32 	%f469, [%r211+16];
	setp.gt.f32 	%p80, %f469, %f468;
	selp.f32 	%f470, %f469, %f468, %p80;
	ld.shared.f32 	%f471, [%r211+20];
	setp.gt.f32 	%p81, %f471, %f470;
	selp.f32 	%f472, %f471, %f470, %p81;
	ld.shared.f32 	%f473, [%r211+24];
	setp.gt.f32 	%p82, %f473, %f472;
	selp.f32 	%f474, %f473, %f472, %p82;
	ld.shared.f32 	%f475, [%r211+28];
	setp.gt.f32 	%p83, %f475, %f474;
	selp.f32 	%f476, %f475, %f474, %p83;
	ld.shared.f32 	%f477, [%r211+32];
	setp.gt.f32 	%p84, %f477, %f476;
	selp.f32 	%f478, %f477, %f476, %p84;
	ld.shared.f32 	%f479, [%r211+36];
	setp.gt.f32 	%p85, %f479, %f478;
	selp.f32 	%f480, %f479, %f478, %p85;
	ld.shared.f32 	%f481, [%r211+40];
	setp.gt.f32 	%p86, %f481, %f480;
	selp.f32 	%f482, %f481, %f480, %p86;
	ld.shared.f32 	%f483, [%r211+44];
	setp.gt.f32 	%p87, %f483, %f482;
	selp.f32 	%f484, %f483, %f482, %p87;
	ld.shared.f32 	%f485, [%r211+48];
	setp.gt.f32 	%p88, %f485, %f484;
	selp.f32 	%f486, %f485, %f484, %p88;
	ld.shared.f32 	%f487, [%r211+52];
	setp.gt.f32 	%p89, %f487, %f486;
	selp.f32 	%f488, %f487, %f486, %p89;
	ld.shared.f32 	%f489, [%r211+56];
	setp.gt.f32 	%p90, %f489, %f488;
	selp.f32 	%f490, %f489, %f488, %p90;
	ld.shared.f32 	%f491, [%r211+60];
	setp.gt.f32 	%p91, %f491, %f490;
	selp.f32 	%f492, %f491, %f490, %p91;
	ld.shared.f32 	%f493, [%r211+64];
	setp.gt.f32 	%p92, %f493, %f492;
	selp.f32 	%f494, %f493, %f492, %p92;
	ld.shared.f32 	%f495, [%r211+68];
	setp.gt.f32 	%p93, %f495, %f494;
	selp.f32 	%f496, %f495, %f494, %p93;
	ld.shared.f32 	%f497, [%r211+72];
	setp.gt.f32 	%p94, %f497, %f496;
	selp.f32 	%f498, %f497, %f496, %p94;
	ld.shared.f32 	%f499, [%r211+76];
	setp.gt.f32 	%p95, %f499, %f498;
	selp.f32 	%f500, %f499, %f498, %p95;
	ld.shared.f32 	%f501, [%r211+80];
	setp.gt.f32 	%p96, %f501, %f500;
	selp.f32 	%f502, %f501, %f500, %p96;
	ld.shared.f32 	%f503, [%r211+84];
	setp.gt.f32 	%p97, %f503, %f502;
	selp.f32 	%f504, %f503, %f502, %p97;
	ld.shared.f32 	%f505, [%r211+88];
	setp.gt.f32 	%p98, %f505, %f504;
	selp.f32 	%f506, %f505, %f504, %p98;
	ld.shared.f32 	%f507, [%r211+92];
	setp.gt.f32 	%p99, %f507, %f506;
	selp.f32 	%f508, %f507, %f506, %p99;
	ld.shared.f32 	%f509, [%r211+96];
	setp.gt.f32 	%p100, %f509, %f508;
	selp.f32 	%f510, %f509, %f508, %p100;
	ld.shared.f32 	%f511, [%r211+100];
	setp.gt.f32 	%p101, %f511, %f510;
	selp.f32 	%f512, %f511, %f510, %p101;
	ld.shared.f32 	%f513, [%r211+104];
	setp.gt.f32 	%p102, %f513, %f512;
	selp.f32 	%f514, %f513, %f512, %p102;
	ld.shared.f32 	%f515, [%r211+108];
	setp.gt.f32 	%p103, %f515, %f514;
	selp.f32 	%f516, %f515, %f514, %p103;
	ld.shared.f32 	%f517, [%r211+112];
	setp.gt.f32 	%p104, %f517, %f516;
	selp.f32 	%f518, %f517, %f516, %p104;
	ld.shared.f32 	%f519, [%r211+116];
	setp.gt.f32 	%p105, %f519, %f518;
	selp.f32 	%f520, %f519, %f518, %p105;
	ld.shared.f32 	%f521, [%r211+120];
	setp.gt.f32 	%p106, %f521, %f520;
	selp.f32 	%f522, %f521, %f520, %p106;
	ld.shared.f32 	%f523, [%r211+124];
	setp.gt.f32 	%p107, %f523, %f522;
	selp.f32 	%f524, %f523, %f522, %p107;
	st.shared.f32 	[%r51], %f524;
$L__BB0_86:
	mov.u32 	%r213, _ZZ15flash_attentionPfS_S_S_S_iiiE3lij;
	add.s32 	%r53, %r213, %r204;
	setp.ne.s32 	%p108, %r15, 0;
	bar.sync 	0;
	ld.shared.f32 	%f525, [%r51];
	ld.shared.f32 	%f526, [%r52];
	sub.f32 	%f527, %f526, %f525;
	mul.f32 	%f528, %f527, 0f3FB8AA3B;
	ex2.approx.f32 	%f529, %f528;
	mov.u32 	%r216, _ZZ15flash_attentionPfS_S_S_S_iiiE3pij;
	add.s32 	%r217, %r216, %r207;
	st.shared.f32 	[%r217], %f529;
	bar.sync 	0;
	@%p108 bra 	$L__BB0_88;
	shl.b32 	%r218, %r1, 7;
	add.s32 	%r220, %r216, %r218;
	ld.shared.f32 	%f530, [%r220];
	add.f32 	%f531, %f530, 0f00000000;
	ld.shared.f32 	%f532, [%r220+4];
	add.f32 	%f533, %f531, %f532;
	ld.shared.f32 	%f534, [%r220+8];
	add.f32 	%f535, %f533, %f534;
	ld.shared.f32 	%f536, [%r220+12];
	add.f32 	%f537, %f535, %f536;
	ld.shared.f32 	%f538, [%r220+16];
	add.f32 	%f539, %f537, %f538;
	ld.shared.f32 	%f540, [%r220+20];
	add.f32 	%f541, %f539, %f540;
	ld.shared.f32 	%f542, [%r220+24];
	add.f32 	%f543, %f541, %f542;
	ld.shared.f32 	%f544, [%r220+28];
	add.f32 	%f545, %f543, %f544;
	ld.shared.f32 	%f546, [%r220+32];
	add.f32 	%f547, %f545, %f546;
	ld.shared.f32 	%f548, [%r220+36];
	add.f32 	%f549, %f547, %f548;
	ld.shared.f32 	%f550, [%r220+40];
	add.f32 	%f551, %f549, %f550;
	ld.shared.f32 	%f552, [%r220+44];
	add.f32 	%f553, %f551, %f552;
	ld.shared.f32 	%f554, [%r220+48];
	add.f32 	%f555, %f553, %f554;
	ld.shared.f32 	%f556, [%r220+52];
	add.f32 	%f557, %f555, %f556;
	ld.shared.f32 	%f558, [%r220+56];
	add.f32 	%f559, %f557, %f558;
	ld.shared.f32 	%f560, [%r220+60];
	add.f32 	%f561, %f559, %f560;
	ld.shared.f32 	%f562, [%r220+64];
	add.f32 	%f563, %f561, %f562;
	ld.shared.f32 	%f564, [%r220+68];
	add.f32 	%f565, %f563, %f564;
	ld.shared.f32 	%f566, [%r220+72];
	add.f32 	%f567, %f565, %f566;
	ld.shared.f32 	%f568, [%r220+76];
	add.f32 	%f569, %f567, %f568;
	ld.shared.f32 	%f570, [%r220+80];
	add.f32 	%f571, %f569, %f570;
	ld.shared.f32 	%f572, [%r220+84];
	add.f32 	%f573, %f571, %f572;
	ld.shared.f32 	%f574, [%r220+88];
	add.f32 	%f575, %f573, %f574;
	ld.shared.f32 	%f576, [%r220+92];
	add.f32 	%f577, %f575, %f576;
	ld.shared.f32 	%f578, [%r220+96];
	add.f32 	%f579, %f577, %f578;
	ld.shared.f32 	%f580, [%r220+100];
	add.f32 	%f581, %f579, %f580;
	ld.shared.f32 	%f582, [%r220+104];
	add.f32 	%f583, %f581, %f582;
	ld.shared.f32 	%f584, [%r220+108];
	add.f32 	%f585, %f583, %f584;
	ld.shared.f32 	%f586, [%r220+112];
	add.f32 	%f587, %f585, %f586;
	ld.shared.f32 	%f588, [%r220+116];
	add.f32 	%f589, %f587, %f588;
	ld.shared.f32 	%f590, [%r220+120];
	add.f32 	%f591, %f589, %f590;
	ld.shared.f32 	%f592, [%r220+124];
	add.f32 	%f593, %f591, %f592;
	st.shared.f32 	[%r53], %f593;
$L__BB0_88:
	mov.u32 	%r222, _ZZ15flash_attentionPfS_S_S_S_iiiE2li;
	add.s32 	%r54, %r222, %r204;
	mov.u32 	%r223, _ZZ15flash_attentionPfS_S_S_S_iiiE6li_new;
	add.s32 	%r55, %r223, %r204;
	setp.ne.s32 	%p109, %r15, 0;
	bar.sync 	0;
	@%p109 bra 	$L__BB0_90;
	ld.shared.f32 	%f594, [%r54];
	ld.shared.f32 	%f595, [%r51];
	mul.f32 	%f596, %f595, 0f3FB8AA3B;
	ex2.approx.f32 	%f597, %f596;
	ld.shared.f32 	%f598, [%r53];
	fma.rn.f32 	%f599, %f597, %f598, %f594;
	st.shared.f32 	[%r55], %f599;
$L__BB0_90:
	setp.lt.s32 	%p110, %r77, 32;
	bar.sync 	0;
	@%p110 bra 	$L__BB0_97;
	setp.lt.u32 	%p111, %r23, 31;
	ld.shared.f32 	%f37, [%r54];
	ld.shared.f32 	%f600, [%r51];
	mul.f32 	%f601, %f600, 0f3FB8AA3B;
	ex2.approx.f32 	%f38, %f601;
	ld.shared.f32 	%f39, [%r55];
	mov.b32 	%r324, 0;
	@%p111 bra 	$L__BB0_94;
	shl.b32 	%r226, %r1, 7;
	mov.u32 	%r227, _ZZ15flash_attentionPfS_S_S_S_iiiE3pij;
	add.s32 	%r228, %r227, %r226;
	ld.shared.f32 	%f40, [%r228];
	ld.shared.f32 	%f41, [%r228+4];
	ld.shared.f32 	%f42, [%r228+8];
	ld.shared.f32 	%f43, [%r228+12];
	ld.shared.f32 	%f44, [%r228+16];
	ld.shared.f32 	%f45, [%r228+20];
	ld.shared.f32 	%f46, [%r228+24];
	ld.shared.f32 	%f47, [%r228+28];
	ld.shared.f32 	%f48, [%r228+32];
	ld.shared.f32 	%f49, [%r228+36];
	ld.shared.f32 	%f50, [%r228+40];
	ld.shared.f32 	%f51, [%r228+44];
	ld.shared.f32 	%f52, [%r228+48];
	ld.shared.f32 	%f53, [%r228+52];
	ld.shared.f32 	%f54, [%r228+56];
	ld.shared.f32 	%f55, [%r228+60];
	ld.shared.f32 	%f56, [%r228+64];
	ld.shared.f32 	%f57, [%r228+68];
	ld.shared.f32 	%f58, [%r228+72];
	ld.shared.f32 	%f59, [%r228+76];
	ld.shared.f32 	%f60, [%r228+80];
	ld.shared.f32 	%f61, [%r228+84];
	ld.shared.f32 	%f62, [%r228+88];
	ld.shared.f32 	%f63, [%r228+92];
	ld.shared.f32 	%f64, [%r228+96];
	ld.shared.f32 	%f65, [%r228+100];
	ld.shared.f32 	%f66, [%r228+104];
	ld.shared.f32 	%f67, [%r228+108];
	ld.shared.f32 	%f68, [%r228+112];
	ld.shared.f32 	%f69, [%r228+116];
	ld.shared.f32 	%f70, [%r228+120];
	ld.shared.f32 	%f71, [%r228+124];
	mov.b32 	%r322, 0;
$L__BB0_93:
	.pragma "nounroll";
	shl.b32 	%r229, %r322, 5;
	add.s32 	%r230, %r229, %r15;
	shl.b32 	%r231, %r230, 2;
	mov.u32 	%r232, _ZZ15flash_attentionPfS_S_S_S_iiiE2vj;
	add.s32 	%r233, %r232, %r231;
	ld.shared.f32 	%f602, [%r233];
	fma.rn.f32 	%f603, %f40, %f602, 0f00000000;
	ld.shared.f32 	%f604, [%r233+260];
	fma.rn.f32 	%f605, %f41, %f604, %f603;
	ld.shared.f32 	%f606, [%r233+520];
	fma.rn.f32 	%f607, %f42, %f606, %f605;
	ld.shared.f32 	%f608, [%r233+780];
	fma.rn.f32 	%f609, %f43, %f608, %f607;
	ld.shared.f32 	%f610, [%r233+1040];
	fma.rn.f32 	%f611, %f44, %f610, %f609;
	ld.shared.f32 	%f612, [%r233+1300];
	fma.rn.f32 	%f613, %f45, %f612, %f611;
	ld.shared.f32 	%f614, [%r233+1560];
	fma.rn.f32 	%f615, %f46, %f614, %f613;
	ld.shared.f32 	%f616, [%r233+1820];
	fma.rn.f32 	%f617, %f47, %f616, %f615;
	ld.shared.f32 	%f618, [%r233+2080];
	fma.rn.f32 	%f619, %f48, %f618, %f617;
	ld.shared.f32 	%f620, [%r233+2340];
	fma.rn.f32 	%f621, %f49, %f620, %f619;
	ld.shared.f32 	%f622, [%r233+2600];
	fma.rn.f32 	%f623, %f50, %f622, %f621;
	ld.shared.f32 	%f624, [%r233+2860];
	fma.rn.f32 	%f625, %f51, %f624, %f623;
	ld.shared.f32 	%f626, [%r233+3120];
	fma.rn.f32 	%f627, %f52, %f626, %f625;
	ld.shared.f32 	%f628, [%r233+3380];
	fma.rn.f32 	%f629, %f53, %f628, %f627;
	ld.shared.f32 	%f630, [%r233+3640];
	fma.rn.f32 	%f631, %f54, %f630, %f629;
	ld.shared.f32 	%f632, [%r233+3900];
	fma.rn.f32 	%f633, %f55, %f632, %f631;
	ld.shared.f32 	%f634, [%r233+4160];
	fma.rn.f32 	%f635, %f56, %f634, %f633;
	ld.shared.f32 	%f636, [%r233+4420];
	fma.rn.f32 	%f637, %f57, %f636, %f635;
	ld.shared.f32 	%f638, [%r233+4680];
	fma.rn.f32 	%f639, %f58, %f638, %f637;
	ld.shared.f32 	%f640, [%r233+4940];
	fma.rn.f32 	%f641, %f59, %f640, %f639;
	ld.shared.f32 	%f642, [%r233+5200];
	fma.rn.f32 	%f643, %f60, %f642, %f641;
	ld.shared.f32 	%f644, [%r233+5460];
	fma.rn.f32 	%f645, %f61, %f644, %f643;
	ld.shared.f32 	%f646, [%r233+5720];
	fma.rn.f32 	%f647, %f62, %f646, %f645;
	ld.shared.f32 	%f648, [%r233+5980];
	fma.rn.f32 	%f649, %f63, %f648, %f647;
	ld.shared.f32 	%f650, [%r233+6240];
	fma.rn.f32 	%f651, %f64, %f650, %f649;
	ld.shared.f32 	%f652, [%r233+6500];
	fma.rn.f32 	%f653, %f65, %f652, %f651;
	ld.shared.f32 	%f654, [%r233+6760];
	fma.rn.f32 	%f655, %f66, %f654, %f653;
	ld.shared.f32 	%f656, [%r233+7020];
	fma.rn.f32 	%f657, %f67, %f656, %f655;
	ld.shared.f32 	%f658, [%r233+7280];
	fma.rn.f32 	%f659, %f68, %f658, %f657;
	ld.shared.f32 	%f660, [%r233+7540];
	fma.rn.f32 	%f661, %f69, %f660, %f659;
	ld.shared.f32 	%f662, [%r233+7800];
	fma.rn.f32 	%f663, %f70, %f662, %f661;
	ld.shared.f32 	%f664, [%r233+8060];
	fma.rn.f32 	%f665, %f71, %f664, %f663;
	add.s32 	%r234, %r18, %r229;
	shl.b32 	%r235, %r234, 2;
	mov.u32 	%r236, _ZZ15flash_attentionPfS_S_S_S_iiiE2oi;
	add.s32 	%r237, %r236, %r235;
	ld.shared.f32 	%f666, [%r237];
	mul.f32 	%f667, %f665, %f38;
	fma.rn.f32 	%f668, %f666, %f37, %f667;
	div.rn.f32 	%f669, %f668, %f39;
	st.shared.f32 	[%r237], %f669;
	ld.shared.f32 	%f670, [%r233+128];
	fma.rn.f32 	%f671, %f40, %f670, 0f00000000;
	ld.shared.f32 	%f672, [%r233+388];
	fma.rn.f32 	%f673, %f41, %f672, %f671;
	ld.shared.f32 	%f674, [%r233+648];
	fma.rn.f32 	%f675, %f42, %f674, %f673;
	ld.shared.f32 	%f676, [%r233+908];
	fma.rn.f32 	%f677, %f43, %f676, %f675;
	ld.shared.f32 	%f678, [%r233+1168];
	fma.rn.f32 	%f679, %f44, %f678, %f677;
	ld.shared.f32 	%f680, [%r233+1428];
	fma.rn.f32 	%f681, %f45, %f680, %f679;
	ld.shared.f32 	%f682, [%r233+1688];
	fma.rn.f32 	%f683, %f46, %f682, %f681;
	ld.shared.f32 	%f684, [%r233+1948];
	fma.rn.f32 	%f685, %f47, %f684, %f683;
	ld.shared.f32 	%f686, [%r233+2208];
	fma.rn.f32 	%f687, %f48, %f686, %f685;
	ld.shared.f32 	%f688, [%r233+2468];
	fma.rn.f32 	%f689, %f49, %f688, %f687;
	ld.shared.f32 	%f690, [%r233+2728];
	fma.rn.f32 	%f691, %f50, %f690, %f689;
	ld.shared.f32 	%f692, [%r233+2988];
	fma.rn.f32 	%f693, %f51, %f692, %f691;
	ld.shared.f32 	%f694, [%r233+3248];
	fma.rn.f32 	%f695, %f52, %f694, %f693;
	ld.shared.f32 	%f696, [%r233+3508];
	fma.rn.f32 	%f697, %f53, %f696, %f695;
	ld.shared.f32 	%f698, [%r233+3768];
	fma.rn.f32 	%f699, %f54, %f698, %f697;
	ld.shared.f32 	%f700, [%r233+4028];
	fma.rn.f32 	%f701, %f55, %f700, %f699;
	ld.shared.f32 	%f702, [%r233+4288];
	fma.rn.f32 	%f703, %f56, %f702, %f701;
	ld.shared.f32 	%f704, [%r233+4548];
	fma.rn.f32 	%f705, %f57, %f704, %f703;
	ld.shared.f32 	%f706, [%r233+4808];
	fma.rn.f32 	%f707, %f58, %f706, %f705;
	ld.shared.f32 	%f708, [%r233+5068];
	fma.rn.f32 	%f709, %f59, %f708, %f707;
	ld.shared.f32 	%f710, [%r233+5328];
	fma.rn.f32 	%f711, %f60, %f710, %f709;
	ld.shared.f32 	%f712, [%r233+5588];
	fma.rn.f32 	%f713, %f61, %f712, %f711;
	ld.shared.f32 	%f714, [%r233+5848];
	fma.rn.f32 	%f715, %f62, %f714, %f713;
	ld.shared.f32 	%f716, [%r233+6108];
	fma.rn.f32 	%f717, %f63, %f716, %f715;
	ld.shared.f32 	%f718, [%r233+6368];
	fma.rn.f32 	%f719, %f64, %f718, %f717;
	ld.shared.f32 	%f720, [%r233+6628];
	fma.rn.f32 	%f721, %f65, %f720, %f719;
	ld.shared.f32 	%f722, [%r233+6888];
	fma.rn.f32 	%f723, %f66, %f722, %f721;
	ld.shared.f32 	%f724, [%r233+7148];
	fma.rn.f32 	%f725, %f67, %f724, %f723;
	ld.shared.f32 	%f726, [%r233+7408];
	fma.rn.f32 	%f727, %f68, %f726, %f725;
	ld.shared.f32 	%f728, [%r233+7668];
	fma.rn.f32 	%f729, %f69, %f728, %f727;
	ld.shared.f32 	%f730, [%r233+7928];
	fma.rn.f32 	%f731, %f70, %f730, %f729;
	ld.shared.f32 	%f732, [%r233+8188];
	fma.rn.f32 	%f733, %f71, %f732, %f731;
	ld.shared.f32 	%f734, [%r237+128];
	mul.f32 	%f735, %f733, %f38;
	fma.rn.f32 	%f736, %f734, %f37, %f735;
	div.rn.f32 	%f737, %f736, %f39;
	st.shared.f32 	[%r237+128], %f737;
	ld.shared.f32 	%f738, [%r233+256];
	fma.rn.f32 	%f739, %f40, %f738, 0f00000000;
	ld.shared.f32 	%f740, [%r233+516];
	fma.rn.f32 	%f741, %f41, %f740, %f739;
	ld.shared.f32 	%f742, [%r233+776];
	fma.rn.f32 	%f743, %f42, %f742, %f741;
	ld.shared.f32 	%f744, [%r233+1036];
	fma.rn.f32 	%f745, %f43, %f744, %f743;
	ld.shared.f32 	%f746, [%r233+1296];
	fma.rn.f32 	%f747, %f44, %f746, %f745;
	ld.shared.f32 	%f748, [%r233+1556];
	fma.rn.f32 	%f749, %f45, %f748, %f747;
	ld.shared.f32 	%f750, [%r233+1816];
	fma.rn.f32 	%f751, %f46, %f750, %f749;
	ld.shared.f32 	%f752, [%r233+2076];
	fma.rn.f32 	%f753, %f47, %f752, %f751;
	ld.shared.f32 	%f754, [%r233+2336];
	fma.rn.f32 	%f755, %f48, %f754, %f753;
	ld.shared.f32 	%f756, [%r233+2596];
	fma.rn.f32 	%f757, %f49, %f756, %f755;
	ld.shared.f32 	%f758, [%r233+2856];
	fma.rn.f32 	%f759, %f50, %f758, %f757;
	ld.shared.f32 	%f760, [%r233+3116];
	fma.rn.f32 	%f761, %f51, %f760, %f759;
	ld.shared.f32 	%f762, [%r233+3376];
	fma.rn.f32 	%f763, %f52, %f762, %f761;
	ld.shared.f32 	%f764, [%r233+3636];
	fma.rn.f32 	%f765, %f53, %f764, %f763;
	ld.shared.f32 	%f766, [%r233+3896];
	fma.rn.f32 	%f767, %f54, %f766, %f765;
	ld.shared.f32 	%f768, [%r233+4156];
	fma.rn.f32 	%f769, %f55, %f768, %f767;
	ld.shared.f32 	%f770, [%r233+4416];
	fma.rn.f32 	%f771, %f56, %f770, %f769;
	ld.shared.f32 	%f772, [%r233+4676];
	fma.rn.f32 	%f773, %f57, %f772, %f771;
	ld.shared.f32 	%f774, [%r233+4936];
	fma.rn.f32 	%f775, %f58, %f774, %f773;
	ld.shared.f32 	%f776, [%r233+5196];
	fma.rn.f32 	%f777, %f59, %f776, %f775;
	ld.shared.f32 	%f778, [%r233+5456];
	fma.rn.f32 	%f779, %f60, %f778, %f777;
	ld.shared.f32 	%f780, [%r233+5716];
	fma.rn.f32 	%f781, %f61, %f780, %f779;
	ld.shared.f32 	%f782, [%r233+5976];
	fma.rn.f32 	%f783, %f62, %f782, %f781;
	ld.shared.f32 	%f784, [%r233+6236];
	fma.rn.f32 	%f785, %f63, %f784, %f783;
	ld.shared.f32 	%f786, [%r233+6496];
	fma.rn.f32 	%f787, %f64, %f786, %f785;
	ld.shared.f32 	%f788, [%r233+6756];
	fma.rn.f32 	%f789, %f65, %f788, %f787;
	ld.shared.f32 	%f790, [%r233+7016];
	fma.rn.f32 	%f791, %f66, %f790, %f789;
	ld.shared.f32 	%f792, [%r233+7276];
	fma.rn.f32 	%f793, %f67, %f792, %f791;
	ld.shared.f32 	%f794, [%r233+7536];
	fma.rn.f32 	%f795, %f68, %f794, %f793;
	ld.shared.f32 	%f796, [%r233+7796];
	fma.rn.f32 	%f797, %f69, %f796, %f795;
	ld.shared.f32 	%f798, [%r233+8056];
	fma.rn.f32 	%f799, %f70, %f798, %f797;
	ld.shared.f32 	%f800, [%r233+8316];
	fma.rn.f32 	%f801, %f71, %f800, %f799;
	ld.shared.f32 	%f802, [%r237+256];
	mul.f32 	%f803, %f801, %f38;
	fma.rn.f32 	%f804, %f802, %f37, %f803;
	div.rn.f32 	%f805, %f804, %f39;
	st.shared.f32 	[%r237+256], %f805;
	ld.shared.f32 	%f806, [%r233+384];
	fma.rn.f32 	%f807, %f40, %f806, 0f00000000;
	ld.shared.f32 	%f808, [%r233+644];
	fma.rn.f32 	%f809, %f41, %f808, %f807;
	ld.shared.f32 	%f810, [%r233+904];
	fma.rn.f32 	%f811, %f42, %f810, %f809;
	ld.shared.f32 	%f812, [%r233+1164];
	fma.rn.f32 	%f813, %f43, %f812, %f811;
	ld.shared.f32 	%f814, [%r233+1424];
	fma.rn.f32 	%f815, %f44, %f814, %f813;
	ld.shared.f32 	%f816, [%r233+1684];
	fma.rn.f32 	%f817, %f45, %f816, %f815;
	ld.shared.f32 	%f818, [%r233+1944];
	fma.rn.f32 	%f819, %f46, %f818, %f817;
	ld.shared.f32 	%f820, [%r233+2204];
	fma.rn.f32 	%f821, %f47, %f820, %f819;
	ld.shared.f32 	%f822, [%r233+2464];
	fma.rn.f32 	%f823, %f48, %f822, %f821;
	ld.shared.f32 	%f824, [%r233+2724];
	fma.rn.f32 	%f825, %f49, %f824, %f823;
	ld.shared.f32 	%f826, [%r233+2984];
	fma.rn.f32 	%f827, %f50, %f826, %f825;
	ld.shared.f32 	%f828, [%r233+3244];
	fma.rn.f32 	%f829, %f51, %f828, %f827;
	ld.shared.f32 	%f830, [%r233+3504];
	fma.rn.f32 	%f831, %f52, %f830, %f829;
	ld.shared.f32 	%f832, [%r233+3764];
	fma.rn.f32 	%f833, %f53, %f832, %f831;
	ld.shared.f32 	%f834, [%r233+4024];
	fma.rn.f32 	%f835, %f54, %f834, %f833;
	ld.shared.f32 	%f836, [%r233+4284];
	fma.rn.f32 	%f837, %f55, %f836, %f835;
	ld.shared.f32 	%f838, [%r233+4544];
	fma.rn.f32 	%f839, %f56, %f838, %f837;
	ld.shared.f32 	%f840, [%r233+4804];
	fma.rn.f32 	%f841, %f57, %f840, %f839;
	ld.shared.f32 	%f842, [%r233+5064];
	fma.rn.f32 	%f843, %f58, %f842, %f841;
	ld.shared.f32 	%f844, [%r233+5324];
	fma.rn.f32 	%f845, %f59, %f844, %f843;
	ld.shared.f32 	%f846, [%r233+5584];
	fma.rn.f32 	%f847, %f60, %f846, %f845;
	ld.shared.f32 	%f848, [%r233+5844];
	fma.rn.f32 	%f849, %f61, %f848, %f847;
	ld.shared.f32 	%f850, [%r233+6104];
	fma.rn.f32 	%f851, %f62, %f850, %f849;
	ld.shared.f32 	%f852, [%r233+6364];
	fma.rn.f32 	%f853, %f63, %f852, %f851;
	ld.shared.f32 	%f854, [%r233+6624];
	fma.rn.f32 	%f855, %f64, %f854, %f853;
	ld.shared.f32 	%f856, [%r233+6884];
	fma.rn.f32 	%f857, %f65, %f856, %f855;
	ld.shared.f32 	%f858, [%r233+7144];
	fma.rn.f32 	%f859, %f66, %f858, %f857;
	ld.shared.f32 	%f860, [%r233+7404];
	fma.rn.f32 	%f861, %f67, %f860, %f859;
	ld.shared.f32 	%f862, [%r233+7664];
	fma.rn.f32 	%f863, %f68, %f862, %f861;
	ld.shared.f32 	%f864, [%r233+7924];
	fma.rn.f32 	%f865, %f69, %f864, %f863;
	ld.shared.f32 	%f866, [%r233+8184];
	fma.rn.f32 	%f867, %f70, %f866, %f865;
	ld.shared.f32 	%f868, [%r233+8444];
	fma.rn.f32 	%f869, %f71, %f868, %f867;
	ld.shared.f32 	%f870, [%r237+384];
	mul.f32 	%f871, %f869, %f38;
	fma.rn.f32 	%f872, %f870, %f37, %f871;
	div.rn.f32 	%f873, %f872, %f39;
	st.shared.f32 	[%r237+384], %f873;
	ld.shared.f32 	%f874, [%r233+512];
	fma.rn.f32 	%f875, %f40, %f874, 0f00000000;
	ld.shared.f32 	%f876, [%r233+772];
	fma.rn.f32 	%f877, %f41, %f876, %f875;
	ld.shared.f32 	%f878, [%r233+1032];
	fma.rn.f32 	%f879, %f42, %f878, %f877;
	ld.shared.f32 	%f880, [%r233+1292];
	fma.rn.f32 	%f881, %f43, %f880, %f879;
	ld.shared.f32 	%f882, [%r233+1552];
	fma.rn.f32 	%f883, %f44, %f882, %f881;
	ld.shared.f32 	%f884, [%r233+1812];
	fma.rn.f32 	%f885, %f45, %f884, %f883;
	ld.shared.f32 	%f886, [%r233+2072];
	fma.rn.f32 	%f887, %f46, %f886, %f885;
	ld.shared.f32 	%f888, [%r233+2332];
	fma.rn.f32 	%f889, %f47, %f888, %f887;
	ld.shared.f32 	%f890, [%r233+2592];
	fma.rn.f32 	%f891, %f48, %f890, %f889;
	ld.shared.f32 	%f892, [%r233+2852];
	fma.rn.f32 	%f893, %f49, %f892, %f891;
	ld.shared.f32 	%f894, [%r233+3112];
	fma.rn.f32 	%f895, %f50, %f894, %f893;
	ld.shared.f32 	%f896, [%r233+3372];
	fma.rn.f32 	%f897, %f51, %f896, %f895;
	ld.shared.f32 	%f898, [%r233+3632];
	fma.rn.f32 	%f899, %f52, %f898, %f897;
	ld.shared.f32 	%f900, [%r233+3892];
	fma.rn.f32 	%f901, %f53, %f900, %f899;
	ld.shared.f32 	%f902, [%r233+4152];
	fma.rn.f32 	%f903, %f54, %f902, %f901;
	ld.shared.f32 	%f904, [%r233+4412];
	fma.rn.f32 	%f905, %f55, %f904, %f903;
	ld.shared.f32 	%f906, [%r233+4672];
	fma.rn.f32 	%f907, %f56, %f906, %f905;
	ld.shared.f32 	%f908, [%r233+4932];
	fma.rn.f32 	%f909, %f57, %f908, %f907;
	ld.shared.f32 	%f910, [%r233+5192];
	fma.rn.f32 	%f911, %f58, %f910, %f909;
	ld.shared.f32 	%f912, [%r233+5452];
	fma.rn.f32 	%f913, %f59, %f912, %f911;
	ld.shared.f32 	%f914, [%r233+5712];
	fma.rn.f32 	%f915, %f60, %f914, %f913;
	ld.shared.f32 	%f916, [%r233+5972];
	fma.rn.f32 	%f917, %f61, %f916, %f915;
	ld.shared.f32 	%f918, [%r233+6232];
	fma.rn.f32 	%f919, %f62, %f918, %f917;
	ld.shared.f32 	%f920, [%r233+6492];
	fma.rn.f32 	%f921, %f63, %f920, %f919;
	ld.shared.f32 	%f922, [%r233+6752];
	fma.rn.f32 	%f923, %f64, %f922, %f921;
	ld.shared.f32 	%f924, [%r233+7012];
	fma.rn.f32 	%f925, %f65, %f924, %f923;
	ld.shared.f32 	%f926, [%r233+7272];
	fma.rn.f32 	%f927, %f66, %f926, %f925;
	ld.shared.f32 	%f928, [%r233+7532];
	fma.rn.f32 	%f929, %f67, %f928, %f927;
	ld.shared.f32 	%f930, [%r233+7792];
	fma.rn.f32 	%f931, %f68, %f930, %f929;
	ld.shared.f32 	%f932, [%r233+8052];
	fma.rn.f32 	%f933, %f69, %f932, %f931;
	ld.shared.f32 	%f934, [%r233+8312];
	fma.rn.f32 	%f935, %f70, %f934, %f933;
	ld.shared.f32 	%f936, [%r233+8572];
	fma.rn.f32 	%f937, %f71, %f936, %f935;
	ld.shared.f32 	%f938, [%r237+512];
	mul.f32 	%f939, %f937, %f38;
	fma.rn.f32 	%f940, %f938, %f37, %f939;
	div.rn.f32 	%f941, %f940, %f39;
	st.shared.f32 	[%r237+512], %f941;
	ld.shared.f32 	%f942, [%r233+640];
	fma.rn.f32 	%f943, %f40, %f942, 0f00000000;
	ld.shared.f32 	%f944, [%r233+900];
	fma.rn.f32 	%f945, %f41, %f944, %f943;
	ld.shared.f32 	%f946, [%r233+1160];
	fma.rn.f32 	%f947, %f42, %f946, %f945;
	ld.shared.f32 	%f948, [%r233+1420];
	fma.rn.f32 	%f949, %f43, %f948, %f947;
	ld.shared.f32 	%f950, [%r233+1680];
	fma.rn.f32 	%f951, %f44, %f950, %f949;
	ld.shared.f32 	%f952, [%r233+1940];
	fma.rn.f32 	%f953, %f45, %f952, %f951;
	ld.shared.f32 	%f954, [%r233+2200];
	fma.rn.f32 	%f955, %f46, %f954, %f953;
	ld.shared.f32 	%f956, [%r233+2460];
	fma.rn.f32 	%f957, %f47, %f956, %f955;
	ld.shared.f32 	%f958, [%r233+2720];
	fma.rn.f32 	%f959, %f48, %f958, %f957;
	ld.shared.f32 	%f960, [%r233+2980];
	fma.rn.f32 	%f961, %f49, %f960, %f959;
	ld.shared.f32 	%f962, [%r233+3240];
	fma.rn.f32 	%f963, %f50, %f962, %f961;
	ld.shared.f32 	%f964, [%r233+3500];
	fma.rn.f32 	%f965, %f51, %f964, %f963;
	ld.shared.f32 	%f966, [%r233+3760];
	fma.rn.f32 	%f967, %f52, %f966, %f965;
	ld.shared.f32 	%f968, [%r233+4020];
	fma.rn.f32 	%f969, %f53, %f968, %f967;
	ld.shared.f32 	%f970, [%r233+4280];
	fma.rn.f32 	%f971, %f54, %f970, %f969;
	ld.shared.f32 	%f972, [%r233+4540];
	fma.rn.f32 	%f973, %f55, %f972, %f971;
	ld.shared.f32 	%f974, [%r233+4800];
	fma.rn.f32 	%f975, %f56, %f974, %f973;
	ld.shared.f32 	%f976, [%r233+5060];
	fma.rn.f32 	%f977, %f57, %f976, %f975;
	ld.shared.f32 	%f978, [%r233+5320];
	fma.rn.f32 	%f979, %f58, %f978, %f977;
	ld.shared.f32 	%f980, [%r233+5580];
	fma.rn.f32 	%f981, %f59, %f980, %f979;
	ld.shared.f32 	%f982, [%r233+5840];
	fma.rn.f32 	%f983, %f60, %f982, %f981;
	ld.shared.f32 	%f984, [%r233+6100];
	fma.rn.f32 	%f985, %f61, %f984, %f983;
	ld.shared.f32 	%f986, [%r233+6360];
	fma.rn.f32 	%f987, %f62, %f986, %f985;
	ld.shared.f32 	%f988, [%r233+6620];
	fma.rn.f32 	%f989, %f63, %f988, %f987;
	ld.shared.f32 	%f990, [%r233+6880];
	fma.rn.f32 	%f991, %f64, %f990, %f989;
	ld.shared.f32 	%f992, [%r233+7140];
	fma.rn.f32 	%f993, %f65, %f992, %f991;
	ld.shared.f32 	%f994, [%r233+7400];
	fma.rn.f32 	%f995, %f66, %f994, %f993;
	ld.shared.f32 	%f996, [%r233+7660];
	fma.rn.f32 	%f997, %f67, %f996, %f995;
	ld.shared.f32 	%f998, [%r233+7920];
	fma.rn.f32 	%f999, %f68, %f998, %f997;
	ld.shared.f32 	%f1000, [%r233+8180];
	fma.rn.f32 	%f1001, %f69, %f1000, %f999;
	ld.shared.f32 	%f1002, [%r233+8440];
	fma.rn.f32 	%f1003, %f70, %f1002, %f1001;
	ld.shared.f32 	%f1004, [%r233+8700];
	fma.rn.f32 	%f1005, %f71, %f1004, %f1003;
	ld.shared.f32 	%f1006, [%r237+640];
	mul.f32 	%f1007, %f1005, %f38;
	fma.rn.f32 	%f1008, %f1006, %f37, %f1007;
	div.rn.f32 	%f1009, %f1008, %f39;
	st.shared.f32 	[%r237+640], %f1009;
	ld.shared.f32 	%f1010, [%r233+768];
	fma.rn.f32 	%f1011, %f40, %f1010, 0f00000000;
	ld.shared.f32 	%f1012, [%r233+1028];
	fma.rn.f32 	%f1013, %f41, %f1012, %f1011;
	ld.shared.f32 	%f1014, [%r233+1288];
	fma.rn.f32 	%f1015, %f42, %f1014, %f1013;
	ld.shared.f32 	%f1016, [%r233+1548];
	fma.rn.f32 	%f1017, %f43, %f1016, %f1015;
	ld.shared.f32 	%f1018, [%r233+1808];
	fma.rn.f32 	%f1019, %f44, %f1018, %f1017;
	ld.shared.f32 	%f1020, [%r233+2068];
	fma.rn.f32 	%f1021, %f45, %f1020, %f1019;
	ld.shared.f32 	%f1022, [%r233+2328];
	fma.rn.f32 	%f1023, %f46, %f1022, %f1021;
	ld.shared.f32 	%f1024, [%r233+2588];
	fma.rn.f32 	%f1025, %f47, %f1024, %f1023;
	ld.shared.f32 	%f1026, [%r233+2848];
	fma.rn.f32 	%f1027, %f48, %f1026, %f1025;
	ld.shared.f32 	%f1028, [%r233+3108];
	fma.rn.f32 	%f1029, %f49, %f1028, %f1027;
	ld.shared.f32 	%f1030, [%r233+3368];
	fma.rn.f32 	%f1031, %f50, %f1030, %f1029;
	ld.shared.f32 	%f1032, [%r233+3628];
	fma.rn.f32 	%f1033, %f51, %f1032, %f1031;
	ld.shared.f32 	%f1034, [%r233+3888];
	fma.rn.f32 	%f1035, %f52, %f1034, %f1033;
	ld.shared.f32 	%f1036, [%r233+4148];
	fma.rn.f32 	%f1037, %f53, %f1036, %f1035;
	ld.shared.f32 	%f1038, [%r233+4408];
	fma.rn.f32 	%f1039, %f54, %f1038, %f1037;
	ld.shared.f32 	%f1040, [%r233+4668];
	fma.rn.f32 	%f1041, %f55, %f1040, %f1039;
	ld.shared.f32 	%f1042, [%r233+4928];
	fma.rn.f32 	%f1043, %f56, %f1042, %f1041;
	ld.shared.f32 	%f1044, [%r233+5188];
	fma.rn.f32 	%f1045, %f57, %f1044, %f1043;
	ld.shared.f32 	%f1046, [%r233+5448];
	fma.rn.f32 	%f1047, %f58, %f1046, %f1045;
	ld.shared.f32 	%f1048, [%r233+5708];
	fma.rn.f32 	%f1049, %f59, %f1048, %f1047;
	ld.shared.f32 	%f1050, [%r233+5968];
	fma.rn.f32 	%f1051, %f60, %f1050, %f1049;
	ld.shared.f32 	%f1052, [%r233+6228];
	fma.rn.f32 	%f1053, %f61, %f1052, %f1051;
	ld.shared.f32 	%f1054, [%r233+6488];
	fma.rn.f32 	%f1055, %f62, %f1054, %f1053;
	ld.shared.f32 	%f1056, [%r233+6748];
	fma.rn.f32 	%f1057, %f63, %f1056, %f1055;
	ld.shared.f32 	%f1058, [%r233+7008];
	fma.rn.f32 	%f1059, %f64, %f1058, %f1057;
	ld.shared.f32 	%f1060, [%r233+7268];
	fma.rn.f32 	%f1061, %f65, %f1060, %f1059;
	ld.shared.f32 	%f1062, [%r233+7528];
	fma.rn.f32 	%f1063, %f66, %f1062, %f1061;
	ld.shared.f32 	%f1064, [%r233+7788];
	fma.rn.f32 	%f1065, %f67, %f1064, %f1063;
	ld.shared.f32 	%f1066, [%r233+8048];
	fma.rn.f32 	%f1067, %f68, %f1066, %f1065;
	ld.shared.f32 	%f1068, [%r233+8308];
	fma.rn.f32 	%f1069, %f69, %f1068, %f1067;
	ld.shared.f32 	%f1070, [%r233+8568];
	fma.rn.f32 	%f1071, %f70, %f1070, %f1069;
	ld.shared.f32 	%f1072, [%r233+8828];
	fma.rn.f32 	%f1073, %f71, %f1072, %f1071;
	ld.shared.f32 	%f1074, [%r237+768];
	mul.f32 	%f1075, %f1073, %f38;
	fma.rn.f32 	%f1076, %f1074, %f37, %f1075;
	div.rn.f32 	%f1077, %f1076, %f39;
	st.shared.f32 	[%r237+768], %f1077;
	ld.shared.f32 	%f1078, [%r233+896];
	fma.rn.f32 	%f1079, %f40, %f1078, 0f00000000;
	ld.shared.f32 	%f1080, [%r233+1156];
	fma.rn.f32 	%f1081, %f41, %f1080, %f1079;
	ld.shared.f32 	%f1082, [%r233+1416];
	fma.rn.f32 	%f1083, %f42, %f1082, %f1081;
	ld.shared.f32 	%f1084, [%r233+1676];
	fma.rn.f32 	%f1085, %f43, %f1084, %f1083;
	ld.shared.f32 	%f1086, [%r233+1936];
	fma.rn.f32 	%f1087, %f44, %f1086, %f1085;
	ld.shared.f32 	%f1088, [%r233+2196];
	fma.rn.f32 	%f1089, %f45, %f1088, %f1087;
	ld.shared.f32 	%f1090, [%r233+2456];
	fma.rn.f32 	%f1091, %f46, %f1090, %f1089;
	ld.shared.f32 	%f1092, [%r233+2716];
	fma.rn.f32 	%f1093, %f47, %f1092, %f1091;
	ld.shared.f32 	%f1094, [%r233+2976];
	fma.rn.f32 	%f1095, %f48, %f1094, %f1093;
	ld.shared.f32 	%f1096, [%r233+3236];
	fma.rn.f32 	%f1097, %f49, %f1096, %f1095;
	ld.shared.f32 	%f1098, [%r233+3496];
	fma.rn.f32 	%f1099, %f50, %f1098, %f1097;
	ld.shared.f32 	%f1100, [%r233+3756];
	fma.rn.f32 	%f1101, %f51, %f1100, %f1099;
	ld.shared.f32 	%f1102, [%r233+4016];
	fma.rn.f32 	%f1103, %f52, %f1102, %f1101;
	ld.shared.f32 	%f1104, [%r233+4276];
	fma.rn.f32 	%f1105, %f53, %f1104, %f1103;
	ld.shared.f32 	%f1106, [%r233+4536];
	fma.rn.f32 	%f1107, %f54, %f1106, %f1105;
	ld.shared.f32 	%f1108, [%r233+4796];
	fma.rn.f32 	%f1109, %f55, %f1108, %f1107;
	ld.shared.f32 	%f1110, [%r233+5056];
	fma.rn.f32 	%f1111, %f56, %f1110, %f1109;
	ld.shared.f32 	%f1112, [%r233+5316];
	fma.rn.f32 	%f1113, %f57, %f1112, %f1111;
	ld.shared.f32 	%f1114, [%r233+5576];
	fma.rn.f32 	%f1115, %f58, %f1114, %f1113;
	ld.shared.f32 	%f1116, [%r233+5836];
	fma.rn.f32 	%f1117, %f59, %f1116, %f1115;
	ld.shared.f32 	%f1118, [%r233+6096];
	fma.rn.f32 	%f1119, %f60, %f1118, %f1117;
	ld.shared.f32 	%f1120, [%r233+6356];
	fma.rn.f32 	%f1121, %f61, %f1120, %f1119;
	ld.shared.f32 	%f1122, [%r233+6616];
	fma.rn.f32 	%f1123, %f62, %f1122, %f1121;
	ld.shared.f32 	%f1124, [%r233+6876];
	fma.rn.f32 	%f1125, %f63, %f1124, %f1123;
	ld.shared.f32 	%f1126, [%r233+7136];
	fma.rn.f32 	%f1127, %f64, %f1126, %f1125;
	ld.shared.f32 	%f1128, [%r233+7396];
	fma.rn.f32 	%f1129, %f65, %f1128, %f1127;
	ld.shared.f32 	%f1130, [%r233+7656];
	fma.rn.f32 	%f1131, %f66, %f1130, %f1129;
	ld.shared.f32 	%f1132, [%r233+7916];
	fma.rn.f32 	%f1133, %f67, %f1132, %f1131;
	ld.shared.f32 	%f1134, [%r233+8176];
	fma.rn.f32 	%f1135, %f68, %f1134, %f1133;
	ld.shared.f32 	%f1136, [%r233+8436];
	fma.rn.f32 	%f1137, %f69, %f1136, %f1135;
	ld.shared.f32 	%f1138, [%r233+8696];
	fma.rn.f32 	%f1139, %f70, %f1138, %f1137;
	ld.shared.f32 	%f1140, [%r233+8956];
	fma.rn.f32 	%f1141, %f71, %f1140, %f1139;
	ld.shared.f32 	%f1142, [%r237+896];
	mul.f32 	%f1143, %f1141, %f38;
	fma.rn.f32 	%f1144, %f1142, %f37, %f1143;
	div.rn.f32 	%f1145, %f1144, %f39;
	st.shared.f32 	[%r237+896], %f1145;
	ld.shared.f32 	%f1146, [%r233+1024];
	fma.rn.f32 	%f1147, %f40, %f1146, 0f00000000;
	ld.shared.f32 	%f1148, [%r233+1284];
	fma.rn.f32 	%f1149, %f41, %f1148, %f1147;
	ld.shared.f32 	%f1150, [%r233+1544];
	fma.rn.f32 	%f1151, %f42, %f1150, %f1149;
	ld.shared.f32 	%f1152, [%r233+1804];
	fma.rn.f32 	%f1153, %f43, %f1152, %f1151;
	ld.shared.f32 	%f1154, [%r233+2064];
	fma.rn.f32 	%f1155, %f44, %f1154, %f1153;
	ld.shared.f32 	%f1156, [%r233+2324];
	fma.rn.f32 	%f1157, %f45, %f1156, %f1155;
	ld.shared.f32 	%f1158, [%r233+2584];
	fma.rn.f32 	%f1159, %f46, %f1158, %f1157;
	ld.shared.f32 	%f1160, [%r233+2844];
	fma.rn.f32 	%f1161, %f47, %f1160, %f1159;
	ld.shared.f32 	%f1162, [%r233+3104];
	fma.rn.f32 	%f1163, %f48, %f1162, %f1161;
	ld.shared.f32 	%f1164, [%r233+3364];
	fma.rn.f32 	%f1165, %f49, %f1164, %f1163;
	ld.shared.f32 	%f1166, [%r233+3624];
	fma.rn.f32 	%f1167, %f50, %f1166, %f1165;
	ld.shared.f32 	%f1168, [%r233+3884];
	fma.rn.f32 	%f1169, %f51, %f1168, %f1167;
	ld.shared.f32 	%f1170, [%r233+4144];
	fma.rn.f32 	%f1171, %f52, %f1170, %f1169;
	ld.shared.f32 	%f1172, [%r233+4404];
	fma.rn.f32 	%f1173, %f53, %f1172, %f1171;
	ld.shared.f32 	%f1174, [%r233+4664];
	fma.rn.f32 	%f1175, %f54, %f1174, %f1173;
	ld.shared.f32 	%f1176, [%r233+4924];
	fma.rn.f32 	%f1177, %f55, %f1176, %f1175;
	ld.shared.f32 	%f1178, [%r233+5184];
	fma.rn.f32 	%f1179, %f56, %f1178, %f1177;
	ld.shared.f32 	%f1180, [%r233+5444];
	fma.rn.f32 	%f1181, %f57, %f1180, %f1179;
	ld.shared.f32 	%f1182, [%r233+5704];
	fma.rn.f32 	%f1183, %f58, %f1182, %f1181;
	ld.shared.f32 	%f1184, [%r233+5964];
	fma.rn.f32 	%f1185, %f59, %f1184, %f1183;
	ld.shared.f32 	%f1186, [%r233+6224];
	fma.rn.f32 	%f1187, %f60, %f1186, %f1185;
	ld.shared.f32 	%f1188, [%r233+6484];
	fma.rn.f32 	%f1189, %f61, %f1188, %f1187;
	ld.shared.f32 	%f1190, [%r233+6744];
	fma.rn.f32 	%f1191, %f62, %f1190, %f1189;
	ld.shared.f32 	%f1192, [%r233+7004];
	fma.rn.f32 	%f1193, %f63, %f1192, %f1191;
	ld.shared.f32 	%f1194, [%r233+7264];
	fma.rn.f32 	%f1195, %f64, %f1194, %f1193;
	ld.shared.f32 	%f1196, [%r233+7524];
	fma.rn.f32 	%f1197, %f65, %f1196, %f1195;
	ld.shared.f32 	%f1198, [%r233+7784];
	fma.rn.f32 	%f1199, %f66, %f1198, %f1197;
	ld.shared.f32 	%f1200, [%r233+8044];
	fma.rn.f32 	%f1201, %f67, %f1200, %f1199;
	ld.shared.f32 	%f1202, [%r233+8304];
	fma.rn.f32 	%f1203, %f68, %f1202, %f1201;
	ld.shared.f32 	%f1204, [%r233+8564];
	fma.rn.f32 	%f1205, %f69, %f1204, %f1203;
	ld.shared.f32 	%f1206, [%r233+8824];
	fma.rn.f32 	%f1207, %f70, %f1206, %f1205;
	ld.shared.f32 	%f1208, [%r233+9084];
	fma.rn.f32 	%f1209, %f71, %f1208, %f1207;
	ld.shared.f32 	%f1210, [%r237+1024];
	mul.f32 	%f1211, %f1209, %f38;
	fma.rn.f32 	%f1212, %f1210, %f37, %f1211;
	div.rn.f32 	%f1213, %f1212, %f39;
	st.shared.f32 	[%r237+1024], %f1213;
	ld.shared.f32 	%f1214, [%r233+1152];
	fma.rn.f32 	%f1215, %f40, %f1214, 0f00000000;
	ld.shared.f32 	%f1216, [%r233+1412];
	fma.rn.f32 	%f1217, %f41, %f1216, %f1215;
	ld.shared.f32 	%f1218, [%r233+1672];
	fma.rn.f32 	%f1219, %f42, %f1218, %f1217;
	ld.shared.f32 	%f1220, [%r233+1932];
	fma.rn.f32 	%f1221, %f43, %f1220, %f1219;
	ld.shared.f32 	%f1222, [%r233+2192];
	fma.rn.f32 	%f1223, %f44, %f1222, %f1221;
	ld.shared.f32 	%f1224, [%r233+2452];
	fma.rn.f32 	%f1225, %f45, %f1224, %f1223;
	ld.shared.f32 	%f1226, [%r233+2712];
	fma.rn.f32 	%f1227, %f46, %f1226, %f1225;
	ld.shared.f32 	%f1228, [%r233+2972];
	fma.rn.f32 	%f1229, %f47, %f1228, %f1227;
	ld.shared.f32 	%f1230, [%r233+3232];
	fma.rn.f32 	%f1231, %f48, %f1230, %f1229;
	ld.shared.f32 	%f1232, [%r233+3492];
	fma.rn.f32 	%f1233, %f49, %f1232, %f1231;
	ld.shared.f32 	%f1234, [%r233+3752];
	fma.rn.f32 	%f1235, %f50, %f1234, %f1233;
	ld.shared.f32 	%f1236, [%r233+4012];
	fma.rn.f32 	%f1237, %f51, %f1236, %f1235;
	ld.shared.f32 	%f1238, [%r233+4272];
	fma.rn.f32 	%f1239, %f52, %f1238, %f1237;
	ld.shared.f32 	%f1240, [%r233+4532];
	fma.rn.f32 	%f1241, %f53, %f1240, %f1239;
	ld.shared.f32 	%f1242, [%r233+4792];
	fma.rn.f32 	%f1243, %f54, %f1242, %f1241;
	ld.shared.f32 	%f1244, [%r233+5052];
	fma.rn.f32 	%f1245, %f55, %f1244, %f1243;
	ld.shared.f32 	%f1246, [%r233+5312];
	fma.rn.f32 	%f1247, %f56, %f1246, %f1245;
	ld.shared.f32 	%f1248, [%r233+5572];
	fma.rn.f32 	%f1249, %f57, %f1248, %f1247;
	ld.shared.f32 	%f1250, [%r233+5832];
	fma.rn.f32 	%f1251, %f58, %f1250, %f1249;
	ld.shared.f32 	%f1252, [%r233+6092];
	fma.rn.f32 	%f1253, %f59, %f1252, %f1251;
	ld.shared.f32 	%f1254, [%r233+6352];
	fma.rn.f32 	%f1255, %f60, %f1254, %f1253;
	ld.shared.f32 	%f1256, [%r233+6612];
	fma.rn.f32 	%f1257, %f61, %f1256, %f1255;
	ld.shared.f32 	%f1258, [%r233+6872];
	fma.rn.f32 	%f1259, %f62, %f1258, %f1257;
	ld.shared.f32 	%f1260, [%r233+7132];
	fma.rn.f32 	%f1261, %f63, %f1260, %f1259;
	ld.shared.f32 	%f1262, [%r233+7392];
	fma.rn.f32 	%f1263, %f64, %f1262, %f1261;
	ld.shared.f32 	%f1264, [%r233+7652];
	fma.rn.f32 	%f1265, %f65, %f1264, %f1263;
	ld.shared.f32 	%f1266, [%r233+7912];
	fma.rn.f32 	%f1267, %f66, %f1266, %f1265;
	ld.shared.f32 	%f1268, [%r233+8172];
	fma.rn.f32 	%f1269, %f67, %f1268, %f1267;
	ld.shared.f32 	%f1270, [%r233+8432];
	fma.rn.f32 	%f1271, %f68, %f1270, %f1269;
	ld.shared.f32 	%f1272, [%r233+8692];
	fma.rn.f32 	%f1273, %f69, %f1272, %f1271;
	ld.shared.f32 	%f1274, [%r233+8952];
	fma.rn.f32 	%f1275, %f70, %f1274, %f1273;
	ld.shared.f32 	%f1276, [%r233+9212];
	fma.rn.f32 	%f1277, %f71, %f1276, %f1275;
	ld.shared.f32 	%f1278, [%r237+1152];
	mul.f32 	%f1279, %f1277, %f38;
	fma.rn.f32 	%f1280, %f1278, %f37, %f1279;
	div.rn.f32 	%f1281, %f1280, %f39;
	st.shared.f32 	[%r237+1152], %f1281;
	ld.shared.f32 	%f1282, [%r233+1280];
	fma.rn.f32 	%f1283, %f40, %f1282, 0f00000000;
	ld.shared.f32 	%f1284, [%r233+1540];
	fma.rn.f32 	%f1285, %f41, %f1284, %f1283;
	ld.shared.f32 	%f1286, [%r233+1800];
	fma.rn.f32 	%f1287, %f42, %f1286, %f1285;
	ld.shared.f32 	%f1288, [%r233+2060];
	fma.rn.f32 	%f1289, %f43, %f1288, %f1287;
	ld.shared.f32 	%f1290, [%r233+2320];
	fma.rn.f32 	%f1291, %f44, %f1290, %f1289;
	ld.shared.f32 	%f1292, [%r233+2580];
	fma.rn.f32 	%f1293, %f45, %f1292, %f1291;
	ld.shared.f32 	%f1294, [%r233+2840];
	fma.rn.f32 	%f1295, %f46, %f1294, %f1293;
	ld.shared.f32 	%f1296, [%r233+3100];
	fma.rn.f32 	%f1297, %f47, %f1296, %f1295;
	ld.shared.f32 	%f1298, [%r233+3360];
	fma.rn.f32 	%f1299, %f48, %f1298, %f1297;
	ld.shared.f32 	%f1300, [%r233+3620];
	fma.rn.f32 	%f1301, %f49, %f1300, %f1299;
	ld.shared.f32 	%f1302, [%r233+3880];
	fma.rn.f32 	%f1303, %f50, %f1302, %f1301;
	ld.shared.f32 	%f1304, [%r233+4140];
	fma.rn.f32 	%f1305, %f51, %f1304, %f1303;
	ld.shared.f32 	%f1306, [%r233+4400];
	fma.rn.f32 	%f1307, %f52, %f1306, %f1305;
	ld.shared.f32 	%f1308, [%r233+4660];
	fma.rn.f32 	%f1309, %f53, %f1308, %f1307;
	ld.shared.f32 	%f1310, [%r233+4920];
	fma.rn.f32 	%f1311, %f54, %f1310, %f1309;
	ld.shared.f32 	%f1312, [%r233+5180];
	fma.rn.f32 	%f1313, %f55, %f1312, %f1311;
	ld.shared.f32 	%f1314, [%r233+5440];
	fma.rn.f32 	%f1315, %f56, %f1314, %f1313;
	ld.shared.f32 	%f1316, [%r233+5700];
	fma.rn.f32 	%f1317, %f57, %f1316, %f1315;
	ld.shared.f32 	%f1318, [%r233+5960];
	fma.rn.f32 	%f1319, %f58, %f1318, %f1317;
	ld.shared.f32 	%f1320, [%r233+6220];
	fma.rn.f32 	%f1321, %f59, %f1320, %f1319;
	ld.shared.f32 	%f1322, [%r233+6480];
	fma.rn.f32 	%f1323, %f60, %f1322, %f1321;
	ld.shared.f32 	%f1324, [%r233+6740];
	fma.rn.f32 	%f1325, %f61, %f1324, %f1323;
	ld.shared.f32 	%f1326, [%r233+7000];
	fma.rn.f32 	%f1327, %f62, %f1326, %f1325;
	ld.shared.f32 	%f1328, [%r233+7260];
	fma.rn.f32 	%f1329, %f63, %f1328, %f1327;
	ld.shared.f32 	%f1330, [%r233+7520];
	fma.rn.f32 	%f1331, %f64, %f1330, %f1329;
	ld.shared.f32 	%f1332, [%r233+7780];
	fma.rn.f32 	%f1333, %f65, %f1332, %f1331;
	ld.shared.f32 	%f1334, [%r233+8040];
	fma.rn.f32 	%f1335, %f66, %f1334, %f1333;
	ld.shared.f32 	%f1336, [%r233+8300];
	fma.rn.f32 	%f1337, %f67, %f1336, %f1335;
	ld.shared.f32 	%f1338, [%r233+8560];
	fma.rn.f32 	%f1339, %f68, %f1338, %f1337;
	ld.shared.f32 	%f1340, [%r233+8820];
	fma.rn.f32 	%f1341, %f69, %f1340, %f1339;
	ld.shared.f32 	%f1342, [%r233+9080];
	fma.rn.f32 	%f1343, %f70, %f1342, %f1341;
	ld.shared.f32 	%f1344, [%r233+9340];
	fma.rn.f32 	%f1345, %f71, %f1344, %f1343;
	ld.shared.f32 	%f1346, [%r237+1280];
	mul.f32 	%f1347, %f1345, %f38;
	fma.rn.f32 	%f1348, %f1346, %f37, %f1347;
	div.rn.f32 	%f1349, %f1348, %f39;
	st.shared.f32 	[%r237+1280], %f1349;
	ld.shared.f32 	%f1350, [%r233+1408];
	fma.rn.f32 	%f1351, %f40, %f1350, 0f00000000;
	ld.shared.f32 	%f1352, [%r233+1668];
	fma.rn.f32 	%f1353, %f41, %f1352, %f1351;
	ld.shared.f32 	%f1354, [%r233+1928];
	fma.rn.f32 	%f1355, %f42, %f1354, %f1353;
	ld.shared.f32 	%f1356, [%r233+2188];
	fma.rn.f32 	%f1357, %f43, %f1356, %f1355;
	ld.shared.f32 	%f1358, [%r233+2448];
	fma.rn.f32 	%f1359, %f44, %f1358, %f1357;
	ld.shared.f32 	%f1360, [%r233+2708];
	fma.rn.f32 	%f1361, %f45, %f1360, %f1359;
	ld.shared.f32 	%f1362, [%r233+2968];
	fma.rn.f32 	%f1363, %f46, %f1362, %f1361;
	ld.shared.f32 	%f1364, [%r233+3228];
	fma.rn.f32 	%f1365, %f47, %f1364, %f1363;
	ld.shared.f32 	%f1366, [%r233+3488];
	fma.rn.f32 	%f1367, %f48, %f1366, %f1365;
	ld.shared.f32 	%f1368, [%r233+3748];
	fma.rn.f32 	%f1369, %f49, %f1368, %f1367;
	ld.shared.f32 	%f1370, [%r233+4008];
	fma.rn.f32 	%f1371, %f50, %f1370, %f1369;
	ld.shared.f32 	%f1372, [%r233+4268];
	fma.rn.f32 	%f1373, %f51, %f1372, %f1371;
	ld.shared.f32 	%f1374, [%r233+4528];
	fma.rn.f32 	%f1375, %f52, %f1374, %f1373;
	ld.shared.f32 	%f1376, [%r233+4788];
	fma.rn.f32 	%f1377, %f53, %f1376, %f1375;
	ld.shared.f32 	%f1378, [%r233+5048];
	fma.rn.f32 	%f1379, %f54, %f1378, %f1377;
	ld.shared.f32 	%f1380, [%r233+5308];
	fma.rn.f32 	%f1381, %f55, %f1380, %f1379;
	ld.shared.f32 	%f1382, [%r233+5568];
	fma.rn.f32 	%f1383, %f56, %f1382, %f1381;
	ld.shared.f32 	%f1384, [%r233+5828];
	fma.rn.f32 	%f1385, %f57, %f1384, %f1383;
	ld.shared.f32 	%f1386, [%r233+6088];
	fma.rn.f32 	%f1387, %f58, %f1386, %f1385;
	ld.shared.f32 	%f1388, [%r233+6348];
	fma.rn.f32 	%f1389, %f59, %f1388, %f1387;
	ld.shared.f32 	%f1390, [%r233+6608];
	fma.rn.f32 	%f1391, %f60, %f1390, %f1389;
	ld.shared.f32 	%f1392, [%r233+6868];
	fma.rn.f32 	%f1393, %f61, %f1392, %f1391;
	ld.shared.f32 	%f1394, [%r233+7128];
	fma.rn.f32 	%f1395, %f62, %f1394, %f1393;
	ld.shared.f32 	%f1396, [%r233+7388];
	fma.rn.f32 	%f1397, %f63, %f1396, %f1395;
	ld.shared.f32 	%f1398, [%r233+7648];
	fma.rn.f32 	%f1399, %f64, %f1398, %f1397;
	ld.shared.f32 	%f1400, [%r233+7908];
	fma.rn.f32 	%f1401, %f65, %f1400, %f1399;
	ld.shared.f32 	%f1402, [%r233+8168];
	fma.rn.f32 	%f1403, %f66, %f1402, %f1401;
	ld.shared.f32 	%f1404, [%r233+8428];
	fma.rn.f32 	%f1405, %f67, %f1404, %f1403;
	ld.shared.f32 	%f1406, [%r233+8688];
	fma.rn.f32 	%f1407, %f68, %f1406, %f1405;
	ld.shared.f32 	%f1408, [%r233+8948];
	fma.rn.f32 	%f1409, %f69, %f1408, %f1407;
	ld.shared.f32 	%f1410, [%r233+9208];
	fma.rn.f32 	%f1411, %f70, %f1410, %f1409;
	ld.shared.f32 	%f1412, [%r233+9468];
	fma.rn.f32 	%f1413, %f71, %f1412, %f1411;
	ld.shared.f32 	%f1414, [%r237+1408];
	mul.f32 	%f1415, %f1413, %f38;
	fma.rn.f32 	%f1416, %f1414, %f37, %f1415;
	div.rn.f32 	%f1417, %f1416, %f39;
	st.shared.f32 	[%r237+1408], %f1417;
	ld.shared.f32 	%f1418, [%r233+1536];
	fma.rn.f32 	%f1419, %f40, %f1418, 0f00000000;
	ld.shared.f32 	%f1420, [%r233+1796];
	fma.rn.f32 	%f1421, %f41, %f1420, %f1419;
	ld.shared.f32 	%f1422, [%r233+2056];
	fma.rn.f32 	%f1423, %f42, %f1422, %f1421;
	ld.shared.f32 	%f1424, [%r233+2316];
	fma.rn.f32 	%f1425, %f43, %f1424, %f1423;
	ld.shared.f32 	%f1426, [%r233+2576];
	fma.rn.f32 	%f1427, %f44, %f1426, %f1425;
	ld.shared.f32 	%f1428, [%r233+2836];
	fma.rn.f32 	%f1429, %f45, %f1428, %f1427;
	ld.shared.f32 	%f1430, [%r233+3096];
	fma.rn.f32 	%f1431, %f46, %f1430, %f1429;
	ld.shared.f32 	%f1432, [%r233+3356];
	fma.rn.f32 	%f1433, %f47, %f1432, %f1431;
	ld.shared.f32 	%f1434, [%r233+3616];
	fma.rn.f32 	%f1435, %f48, %f1434, %f1433;
	ld.shared.f32 	%f1436, [%r233+3876];
	fma.rn.f32 	%f1437, %f49, %f1436, %f1435;
	ld.shared.f32 	%f1438, [%r233+4136];
	fma.rn.f32 	%f1439, %f50, %f1438, %f1437;
	ld.shared.f32 	%f1440, [%r233+4396];
	fma.rn.f32 	%f1441, %f51, %f1440, %f1439;
	ld.shared.f32 	%f1442, [%r233+4656];
	fma.rn.f32 	%f1443, %f52, %f1442, %f1441;
	ld.shared.f32 	%f1444, [%r233+4916];
	fma.rn.f32 	%f1445, %f53, %f1444, %f1443;
	ld.shared.f32 	%f1446, [%r233+5176];
	fma.rn.f32 	%f1447, %f54, %f1446, %f1445;
	ld.shared.f32 	%f1448, [%r233+5436];
	fma.rn.f32 	%f1449, %f55, %f1448, %f1447;
	ld.shared.f32 	%f1450, [%r233+5696];
	fma.rn.f32 	%f1451, %f56, %f1450, %f1449;
	ld.shared.f32 	%f1452, [%r233+5956];
	fma.rn.f32 	%f1453, %f57, %f1452, %f1451;
	ld.shared.f32 	%f1454, [%r233+6216];
	fma.rn.f32 	%f1455, %f58, %f1454, %f1453;
	ld.shared.f32 	%f1456, [%r233+6476];
	fma.rn.f32 	%f1457, %f59, %f1456, %f1455;
	ld.shared.f32 	%f1458, [%r233+6736];
	fma.rn.f32 	%f1459, %f60, %f1458, %f1457;
	ld.shared.f32 	%f1460, [%r233+6996];
	fma.rn.f32 	%f1461, %f61, %f1460, %f1459;
	ld.shared.f32 	%f1462, [%r233+7256];
	fma.rn.f32 	%f1463, %f62, %f1462, %f1461;
	ld.shared.f32 	%f1464, [%r233+7516];
	fma.rn.f32 	%f1465, %f63, %f1464, %f1463;
	ld.shared.f32 	%f1466, [%r233+7776];
	fma.rn.f32 	%f1467, %f64, %f1466, %f1465;
	ld.shared.f32 	%f1468, [%r233+8036];
	fma.rn.f32 	%f1469, %f65, %f1468, %f1467;
	ld.shared.f32 	%f1470, [%r233+8296];
	fma.rn.f32 	%f1471, %f66, %f1470, %f1469;
	ld.shared.f32 	%f1472, [%r233+8556];
	fma.rn.f32 	%f1473, %f67, %f1472, %f1471;
	ld.shared.f32 	%f1474, [%r233+8816];
	fma.rn.f32 	%f1475, %f68, %f1474, %f1473;
	ld.shared.f32 	%f1476, [%r233+9076];
	fma.rn.f32 	%f1477, %f69, %f1476, %f1475;
	ld.shared.f32 	%f1478, [%r233+9336];
	fma.rn.f32 	%f1479, %f70, %f1478, %f1477;
	ld.shared.f32 	%f1480, [%r233+9596];
	fma.rn.f32 	%f1481, %f71, %f1480, %f1479;
	ld.shared.f32 	%f1482, [%r237+1536];
	mul.f32 	%f1483, %f1481, %f38;
	fma.rn.f32 	%f1484, %f1482, %f37, %f1483;
	div.rn.f32 	%f1485, %f1484, %f39;
	st.shared.f32 	[%r237+1536], %f1485;
	ld.shared.f32 	%f1486, [%r233+1664];
	fma.rn.f32 	%f1487, %f40, %f1486, 0f00000000;
	ld.shared.f32 	%f1488, [%r233+1924];
	fma.rn.f32 	%f1489, %f41, %f1488, %f1487;
	ld.shared.f32 	%f1490, [%r233+2184];
	fma.rn.f32 	%f1491, %f42, %f1490, %f1489;
	ld.shared.f32 	%f1492, [%r233+2444];
	fma.rn.f32 	%f1493, %f43, %f1492, %f1491;
	ld.shared.f32 	%f1494, [%r233+2704];
	fma.rn.f32 	%f1495, %f44, %f1494, %f1493;
	ld.shared.f32 	%f1496, [%r233+2964];
	fma.rn.f32 	%f1497, %f45, %f1496, %f1495;
	ld.shared.f32 	%f1498, [%r233+3224];
	fma.rn.f32 	%f1499, %f46, %f1498, %f1497;
	ld.shared.f32 	%f1500, [%r233+3484];
	fma.rn.f32 	%f1501, %f47, %f1500, %f1499;
	ld.shared.f32 	%f1502, [%r233+3744];
	fma.rn.f32 	%f1503, %f48, %f1502, %f1501;
	ld.shared.f32 	%f1504, [%r233+4004];
	fma.rn.f32 	%f1505, %f49, %f1504, %f1503;
	ld.shared.f32 	%f1506, [%r233+4264];
	fma.rn.f32 	%f1507, %f50, %f1506, %f1505;
	ld.shared.f32 	%f1508, [%r233+4524];
	fma.rn.f32 	%f1509, %f51, %f1508, %f1507;
	ld.shared.f32 	%f1510, [%r233+4784];
	fma.rn.f32 	%f1511, %f52, %f1510, %f1509;
	ld.shared.f32 	%f1512, [%r233+5044];
	fma.rn.f32 	%f1513, %f53, %f1512, %f1511;
	ld.shared.f32 	%f1514, [%r233+5304];
	fma.rn.f32 	%f1515, %f54, %f1514, %f1513;
	ld.shared.f32 	%f1516, [%r233+5564];
	fma.rn.f32 	%f1517, %f55, %f1516, %f1515;
	ld.shared.f32 	%f1518, [%r233+5824];
	fma.rn.f32 	%f1519, %f56, %f1518, %f1517;
	ld.shared.f32 	%f1520, [%r233+6084];
	fma.rn.f32 	%f1521, %f57, %f1520, %f1519;
	ld.shared.f32 	%f1522, [%r233+6344];
	fma.rn.f32 	%f1523, %f58, %f1522, %f1521;
	ld.shared.f32 	%f1524, [%r233+6604];
	fma.rn.f32 	%f1525, %f59, %f1524, %f1523;
	ld.shared.f32 	%f1526, [%r233+6864];
	fma.rn.f32 	%f1527, %f60, %f1526, %f1525;
	ld.shared.f32 	%f1528, [%r233+7124];
	fma.rn.f32 	%f1529, %f61, %f1528, %f1527;
	ld.shared.f32 	%f1530, [%r233+7384];
	fma.rn.f32 	%f1531, %f62, %f1530, %f1529;
	ld.shared.f32 	%f1532, [%r233+7644];
	fma.rn.f32 	%f1533, %f63, %f1532, %f1531;
	ld.shared.f32 	%f1534, [%r233+7904];
	fma.rn.f32 	%f1535, %f64, %f1534, %f1533;
	ld.shared.f32 	%f1536, [%r233+8164];
	fma.rn.f32 	%f1537, %f65, %f1536, %f1535;
	ld.shared.f32 	%f1538, [%r233+8424];
	fma.rn.f32 	%f1539, %f66, %f1538, %f1537;
	ld.shared.f32 	%f1540, [%r233+8684];
	fma.rn.f32 	%f1541, %f67, %f1540, %f1539;
	ld.shared.f32 	%f1542, [%r233+8944];
	fma.rn.f32 	%f1543, %f68, %f1542, %f1541;
	ld.shared.f32 	%f1544, [%r233+9204];
	fma.rn.f32 	%f1545, %f69, %f1544, %f1543;
	ld.shared.f32 	%f1546, [%r233+9464];
	fma.rn.f32 	%f1547, %f70, %f1546, %f1545;
	ld.shared.f32 	%f1548, [%r233+9724];
	fma.rn.f32 	%f1549, %f71, %f1548, %f1547;
	ld.shared.f32 	%f1550, [%r237+1664];
	mul.f32 	%f1551, %f1549, %f38;
	fma.rn.f32 	%f1552, %f1550, %f37, %f1551;
	div.rn.f32 	%f1553, %f1552, %f39;
	st.shared.f32 	[%r237+1664], %f1553;
	ld.shared.f32 	%f1554, [%r233+1792];
	fma.rn.f32 	%f1555, %f40, %f1554, 0f00000000;
	ld.shared.f32 	%f1556, [%r233+2052];
	fma.rn.f32 	%f1557, %f41, %f1556, %f1555;
	ld.shared.f32 	%f1558, [%r233+2312];
	fma.rn.f32 	%f1559, %f42, %f1558, %f1557;
	ld.shared.f32 	%f1560, [%r233+2572];
	fma.rn.f32 	%f1561, %f43, %f1560, %f1559;
	ld.shared.f32 	%f1562, [%r233+2832];
	fma.rn.f32 	%f1563, %f44, %f1562, %f1561;
	ld.shared.f32 	%f1564, [%r233+3092];
	fma.rn.f32 	%f1565, %f45, %f1564, %f1563;
	ld.shared.f32 	%f1566, [%r233+3352];
	fma.rn.f32 	%f1567, %f46, %f1566, %f1565;
	ld.shared.f32 	%f1568, [%r233+3612];
	fma.rn.f32 	%f1569, %f47, %f1568, %f1567;
	ld.shared.f32 	%f1570, [%r233+3872];
	fma.rn.f32 	%f1571, %f48, %f1570, %f1569;
	ld.shared.f32 	%f1572, [%r233+4132];
	fma.rn.f32 	%f1573, %f49, %f1572, %f1571;
	ld.shared.f32 	%f1574, [%r233+4392];
	fma.rn.f32 	%f1575, %f50, %f1574, %f1573;
	ld.shared.f32 	%f1576, [%r233+4652];
	fma.rn.f32 	%f1577, %f51, %f1576, %f1575;
	ld.shared.f32 	%f1578, [%r233+4912];
	fma.rn.f32 	%f1579, %f52, %f1578, %f1577;
	ld.shared.f32 	%f1580, [%r233+5172];
	fma.rn.f32 	%f1581, %f53, %f1580, %f1579;
	ld.shared.f32 	%f1582, [%r233+5432];
	fma.rn.f32 	%f1583, %f54, %f1582, %f1581;
	ld.shared.f32 	%f1584, [%r233+5692];
	fma.rn.f32 	%f1585, %f55, %f1584, %f1583;
	ld.shared.f32 	%f1586, [%r233+5952];
	fma.rn.f32 	%f1587, %f56, %f1586, %f1585;
	ld.shared.f32 	%f1588, [%r233+6212];
	fma.rn.f32 	%f1589, %f57, %f1588, %f1587;
	ld.shared.f32 	%f1590, [%r233+6472];
	fma.rn.f32 	%f1591, %f58, %f1590, %f1589;
	ld.shared.f32 	%f1592, [%r233+6732];
	fma.rn.f32 	%f1593, %f59, %f1592, %f1591;
	ld.shared.f32 	%f1594, [%r233+6992];
	fma.rn.f32 	%f1595, %f60, %f1594, %f1593;
	ld.shared.f32 	%f1596, [%r233+7252];
	fma.rn.f32 	%f1597, %f61, %f1596, %f1595;
	ld.shared.f32 	%f1598, [%r233+7512];
	fma.rn.f32 	%f1599, %f62, %f1598, %f1597;
	ld.shared.f32 	%f1600, [%r233+7772];
	fma.rn.f32 	%f1601, %f63, %f1600, %f1599;
	ld.shared.f32 	%f1602, [%r233+8032];
	fma.rn.f32 	%f1603, %f64, %f1602, %f1601;
	ld.shared.f32 	%f1604, [%r233+8292];
	fma.rn.f32 	%f1605, %f65, %f1604, %f1603;
	ld.shared.f32 	%f1606, [%r233+8552];
	fma.rn.f32 	%f1607, %f66, %f1606, %f1605;
	ld.shared.f32 	%f1608, [%r233+8812];
	fma.rn.f32 	%f1609, %f67, %f1608, %f1607;
	ld.shared.f32 	%f1610, [%r233+9072];
	fma.rn.f32 	%f1611, %f68, %f1610, %f1609;
	ld.shared.f32 	%f1612, [%r233+9332];
	fma.rn.f32 	%f1613, %f69, %f1612, %f1611;
	ld.shared.f32 	%f1614, [%r233+9592];
	fma.rn.f32 	%f1615, %f70, %f1614, %f1613;
	ld.shared.f32 	%f1616, [%r233+9852];
	fma.rn.f32 	%f1617, %f71, %f1616, %f1615;
	ld.shared.f32 	%f1618, [%r237+1792];
	mul.f32 	%f1619, %f1617, %f38;
	fma.rn.f32 	%f1620, %f1618, %f37, %f1619;
	div.rn.f32 	%f1621, %f1620, %f39;
	st.shared.f32 	[%r237+1792], %f1621;
	ld.shared.f32 	%f1622, [%r233+1920];
	fma.rn.f32 	%f1623, %f40, %f1622, 0f00000000;
	ld.shared.f32 	%f1624, [%r233+2180];
	fma.rn.f32 	%f1625, %f41, %f1624, %f1623;
	ld.shared.f32 	%f1626, [%r233+2440];
	fma.rn.f32 	%f1627, %f42, %f1626, %f1625;
	ld.shared.f32 	%f1628, [%r233+2700];
	fma.rn.f32 	%f1629, %f43, %f1628, %f1627;
	ld.shared.f32 	%f1630, [%r233+2960];
	fma.rn.f32 	%f1631, %f44, %f1630, %f1629;
	ld.shared.f32 	%f1632, [%r233+3220];
	fma.rn.f32 	%f1633, %f45, %f1632, %f1631;
	ld.shared.f32 	%f1634, [%r233+3480];
	fma.rn.f32 	%f1635, %f46, %f1634, %f1633;
	ld.shared.f32 	%f1636, [%r233+3740];
	fma.rn.f32 	%f1637, %f47, %f1636, %f1635;
	ld.shared.f32 	%f1638, [%r233+4000];
	fma.rn.f32 	%f1639, %f48, %f1638, %f1637;
	ld.shared.f32 	%f1640, [%r233+4260];
	fma.rn.f32 	%f1641, %f49, %f1640, %f1639;
	ld.shared.f32 	%f1642, [%r233+4520];
	fma.rn.f32 	%f1643, %f50, %f1642, %f1641;
	ld.shared.f32 	%f1644, [%r233+4780];
	fma.rn.f32 	%f1645, %f51, %f1644, %f1643;
	ld.shared.f32 	%f1646, [%r233+5040];
	fma.rn.f32 	%f1647, %f52, %f1646, %f1645;
	ld.shared.f32 	%f1648, [%r233+5300];
	fma.rn.f32 	%f1649, %f53, %f1648, %f1647;
	ld.shared.f32 	%f1650, [%r233+5560];
	fma.rn.f32 	%f1651, %f54, %f1650, %f1649;
	ld.shared.f32 	%f1652, [%r233+5820];
	fma.rn.f32 	%f1653, %f55, %f1652, %f1651;
	ld.shared.f32 	%f1654, [%r233+6080];
	fma.rn.f32 	%f1655, %f56, %f1654, %f1653;
	ld.shared.f32 	%f1656, [%r233+6340];
	fma.rn.f32 	%f1657, %f57, %f1656, %f1655;
	ld.shared.f32 	%f1658, [%r233+6600];
	fma.rn.f32 	%f1659, %f58, %f1658, %f1657;
	ld.shared.f32 	%f1660, [%r233+6860];
	fma.rn.f32 	%f1661, %f59, %f1660, %f1659;
	ld.shared.f32 	%f1662, [%r233+7120];
	fma.rn.f32 	%f1663, %f60, %f1662, %f1661;
	ld.shared.f32 	%f1664, [%r233+7380];
	fma.rn.f32 	%f1665, %f61, %f1664, %f1663;
	ld.shared.f32 	%f1666, [%r233+7640];
	fma.rn.f32 	%f1667, %f62, %f1666, %f1665;
	ld.shared.f32 	%f1668, [%r233+7900];
	fma.rn.f32 	%f1669, %f63, %f1668, %f1667;
	ld.shared.f32 	%f1670, [%r233+8160];
	fma.rn.f32 	%f1671, %f64, %f1670, %f1669;
	ld.shared.f32 	%f1672, [%r233+8420];
	fma.rn.f32 	%f1673, %f65, %f1672, %f1671;
	ld.shared.f32 	%f1674, [%r233+8680];
	fma.rn.f32 	%f1675, %f66, %f1674, %f1673;
	ld.shared.f32 	%f1676, [%r233+8940];
	fma.rn.f32 	%f1677, %f67, %f1676, %f1675;
	ld.shared.f32 	%f1678, [%r233+9200];
	fma.rn.f32 	%f1679, %f68, %f1678, %f1677;
	ld.shared.f32 	%f1680, [%r233+9460];
	fma.rn.f32 	%f1681, %f69, %f1680, %f1679;
	ld.shared.f32 	%f1682, [%r233+9720];
	fma.rn.f32 	%f1683, %f70, %f1682, %f1681;
	ld.shared.f32 	%f1684, [%r233+9980];
	fma.rn.f32 	%f1685, %f71, %f1684, %f1683;
	ld.shared.f32 	%f1686, [%r237+1920];
	mul.f32 	%f1687, %f1685, %f38;
	fma.rn.f32 	%f1688, %f1686, %f37, %f1687;
	div.rn.f32 	%f1689, %f1688, %f39;
	st.shared.f32 	[%r237+1920], %f1689;
	ld.shared.f32 	%f1690, [%r233+2048];
	fma.rn.f32 	%f1691, %f40, %f1690, 0f00000000;
	ld.shared.f32 	%f1692, [%r233+2308];
	fma.rn.f32 	%f1693, %f41, %f1692, %f1691;
	ld.shared.f32 	%f1694, [%r233+2568];
	fma.rn.f32 	%f1695, %f42, %f1694, %f1693;
	ld.shared.f32 	%f1696, [%r233+2828];
	fma.rn.f32 	%f1697, %f43, %f1696, %f1695;
	ld.shared.f32 	%f1698, [%r233+3088];
	fma.rn.f32 	%f1699, %f44, %f1698, %f1697;
	ld.shared.f32 	%f1700, [%r233+3348];
	fma.rn.f32 	%f1701, %f45, %f1700, %f1699;
	ld.shared.f32 	%f1702, [%r233+3608];
	fma.rn.f32 	%f1703, %f46, %f1702, %f1701;
	ld.shared.f32 	%f1704, [%r233+3868];
	fma.rn.f32 	%f1705, %f47, %f1704, %f1703;
	ld.shared.f32 	%f1706, [%r233+4128];
	fma.rn.f32 	%f1707, %f48, %f1706, %f1705;
	ld.shared.f32 	%f1708, [%r233+4388];
	fma.rn.f32 	%f1709, %f49, %f1708, %f1707;
	ld.shared.f32 	%f1710, [%r233+4648];
	fma.rn.f32 	%f1711, %f50, %f1710, %f1709;
	ld.shared.f32 	%f1712, [%r233+4908];
	fma.rn.f32 	%f1713, %f51, %f1712, %f1711;
	ld.shared.f32 	%f1714, [%r233+5168];
	fma.rn.f32 	%f1715, %f52, %f1714, %f1713;
	ld.shared.f32 	%f1716, [%r233+5428];
	fma.rn.f32 	%f1717, %f53, %f1716, %f1715;
	ld.shared.f32 	%f1718, [%r233+5688];
	fma.rn.f32 	%f1719, %f54, %f1718, %f1717;
	ld.shared.f32 	%f1720, [%r233+5948];
	fma.rn.f32 	%f1721, %f55, %f1720, %f1719;
	ld.shared.f32 	%f1722, [%r233+6208];
	fma.rn.f32 	%f1723, %f56, %f1722, %f1721;
	ld.shared.f32 	%f1724, [%r233+6468];
	fma.rn.f32 	%f1725, %f57, %f1724, %f1723;
	ld.shared.f32 	%f1726, [%r233+6728];
	fma.rn.f32 	%f1727, %f58, %f1726, %f1725;
	ld.shared.f32 	%f1728, [%r233+6988];
	fma.rn.f32 	%f1729, %f59, %f1728, %f1727;
	ld.shared.f32 	%f1730, [%r233+7248];
	fma.rn.f32 	%f1731, %f60, %f1730, %f1729;
	ld.shared.f32 	%f1732, [%r233+7508];
	fma.rn.f32 	%f1733, %f61, %f1732, %f1731;
	ld.shared.f32 	%f1734, [%r233+7768];
	fma.rn.f32 	%f1735, %f62, %f1734, %f1733;
	ld.shared.f32 	%f1736, [%r233+8028];
	fma.rn.f32 	%f1737, %f63, %f1736, %f1735;
	ld.shared.f32 	%f1738, [%r233+8288];
	fma.rn.f32 	%f1739, %f64, %f1738, %f1737;
	ld.shared.f32 	%f1740, [%r233+8548];
	fma.rn.f32 	%f1741, %f65, %f1740, %f1739;
	ld.shared.f32 	%f1742, [%r233+8808];
	fma.rn.f32 	%f1743, %f66, %f1742, %f1741;
	ld.shared.f32 	%f1744, [%r233+9068];
	fma.rn.f32 	%f1745, %f67, %f1744, %f1743;
	ld.shared.f32 	%f1746, [%r233+9328];
	fma.rn.f32 	%f1747, %f68, %f1746, %f1745;
	ld.shared.f32 	%f1748, [%r233+9588];
	fma.rn.f32 	%f1749, %f69, %f1748, %f1747;
	ld.shared.f32 	%f1750, [%r233+9848];
	fma.rn.f32 	%f1751, %f70, %f1750, %f1749;
	ld.shared.f32 	%f1752, [%r233+10108];
	fma.rn.f32 	%f1753, %f71, %f1752, %f1751;
	ld.shared.f32 	%f1754, [%r237+2048];
	mul.f32 	%f1755, %f1753, %f38;
	fma.rn.f32 	%f1756, %f1754, %f37, %f1755;
	div.rn.f32 	%f1757, %f1756, %f39;
	st.shared.f32 	[%r237+2048], %f1757;
	ld.shared.f32 	%f1758, [%r233+2176];
	fma.rn.f32 	%f1759, %f40, %f1758, 0f00000000;
	ld.shared.f32 	%f1760, [%r233+2436];
	fma.rn.f32 	%f1761, %f41, %f1760, %f1759;
	ld.shared.f32 	%f1762, [%r233+2696];
	fma.rn.f32 	%f1763, %f42, %f1762, %f1761;
	ld.shared.f32 	%f1764, [%r233+2956];
	fma.rn.f32 	%f1765, %f43, %f1764, %f1763;
	ld.shared.f32 	%f1766, [%r233+3216];
	fma.rn.f32 	%f1767, %f44, %f1766, %f1765;
	ld.shared.f32 	%f1768, [%r233+3476];
	fma.rn.f32 	%f1769, %f45, %f1768, %f1767;
	ld.shared.f32 	%f1770, [%r233+3736];
	fma.rn.f32 	%f1771, %f46, %f1770, %f1769;
	ld.shared.f32 	%f1772, [%r233+3996];
	fma.rn.f32 	%f1773, %f47, %f1772, %f1771;
	ld.shared.f32 	%f1774, [%r233+4256];
	fma.rn.f32 	%f1775, %f48, %f1774, %f1773;
	ld.shared.f32 	%f1776, [%r233+4516];
	fma.rn.f32 	%f1777, %f49, %f1776, %f1775;
	ld.shared.f32 	%f1778, [%r233+4776];
	fma.rn.f32 	%f1779, %f50, %f1778, %f1777;
	ld.shared.f32 	%f1780, [%r233+5036];
	fma.rn.f32 	%f1781, %f51, %f1780, %f1779;
	ld.shared.f32 	%f1782, [%r233+5296];
	fma.rn.f32 	%f1783, %f52, %f1782, %f1781;
	ld.shared.f32 	%f1784, [%r233+5556];
	fma.rn.f32 	%f1785, %f53, %f1784, %f1783;
	ld.shared.f32 	%f1786, [%r233+5816];
	fma.rn.f32 	%f1787, %f54, %f1786, %f1785;
	ld.shared.f32 	%f1788, [%r233+6076];
	fma.rn.f32 	%f1789, %f55, %f1788, %f1787;
	ld.shared.f32 	%f1790, [%r233+6336];
	fma.rn.f32 	%f1791, %f56, %f1790, %f1789;
	ld.shared.f32 	%f1792, [%r233+6596];
	fma.rn.f32 	%f1793, %f57, %f1792, %f1791;
	ld.shared.f32 	%f1794, [%r233+6856];
	fma.rn.f32 	%f1795, %f58, %f1794, %f1793;
	ld.shared.f32 	%f1796, [%r233+7116];
	fma.rn.f32 	%f1797, %f59, %f1796, %f1795;
	ld.shared.f32 	%f1798, [%r233+7376];
	fma.rn.f32 	%f1799, %f60, %f1798, %f1797;
	ld.shared.f32 	%f1800, [%r233+7636];
	fma.rn.f32 	%f1801, %f61, %f1800, %f1799;
	ld.shared.f32 	%f1802, [%r233+7896];
	fma.rn.f32 	%f1803, %f62, %f1802, %f1801;
	ld.shared.f32 	%f1804, [%r233+8156];
	fma.rn.f32 	%f1805, %f63, %f1804, %f1803;
	ld.shared.f32 	%f1806, [%r233+8416];
	fma.rn.f32 	%f1807, %f64, %f1806, %f1805;
	ld.shared.f32 	%f1808, [%r233+8676];
	fma.rn.f32 	%f1809, %f65, %f1808, %f1807;
	ld.shared.f32 	%f1810, [%r233+8936];
	fma.rn.f32 	%f1811, %f66, %f1810, %f1809;
	ld.shared.f32 	%f1812, [%r233+9196];
	fma.rn.f32 	%f1813, %f67, %f1812, %f1811;
	ld.shared.f32 	%f1814, [%r233+9456];
	fma.rn.f32 	%f1815, %f68, %f1814, %f1813;
	ld.shared.f32 	%f1816, [%r233+9716];
	fma.rn.f32 	%f1817, %f69, %f1816, %f1815;
	ld.shared.f32 	%f1818, [%r233+9976];
	fma.rn.f32 	%f1819, %f70, %f1818, %f1817;
	ld.shared.f32 	%f1820, [%r233+10236];
	fma.rn.f32 	%f1821, %f71, %f1820, %f1819;
	ld.shared.f32 	%f1822, [%r237+2176];
	mul.f32 	%f1823, %f1821, %f38;
	fma.rn.f32 	%f1824, %f1822, %f37, %f1823;
	div.rn.f32 	%f1825, %f1824, %f39;
	st.shared.f32 	[%r237+2176], %f1825;
	ld.shared.f32 	%f1826, [%r233+2304];
	fma.rn.f32 	%f1827, %f40, %f1826, 0f00000000;
	ld.shared.f32 	%f1828, [%r233+2564];
	fma.rn.f32 	%f1829, %f41, %f1828, %f1827;
	ld.shared.f32 	%f1830, [%r233+2824];
	fma.rn.f32 	%f1831, %f42, %f1830, %f1829;
	ld.shared.f32 	%f1832, [%r233+3084];
	fma.rn.f32 	%f1833, %f43, %f1832, %f1831;
	ld.shared.f32 	%f1834, [%r233+3344];
	fma.rn.f32 	%f1835, %f44, %f1834, %f1833;
	ld.shared.f32 	%f1836, [%r233+3604];
	fma.rn.f32 	%f1837, %f45, %f1836, %f1835;
	ld.shared.f32 	%f1838, [%r233+3864];
	fma.rn.f32 	%f1839, %f46, %f1838, %f1837;
	ld.shared.f32 	%f1840, [%r233+4124];
	fma.rn.f32 	%f1841, %f47, %f1840, %f1839;
	ld.shared.f32 	%f1842, [%r233+4384];
	fma.rn.f32 	%f1843, %f48, %f1842, %f1841;
	ld.shared.f32 	%f1844, [%r233+4644];
	fma.rn.f32 	%f1845, %f49, %f1844, %f1843;
	ld.shared.f32 	%f1846, [%r233+4904];
	fma.rn.f32 	%f1847, %f50, %f1846, %f1845;
	ld.shared.f32 	%f1848, [%r233+5164];
	fma.rn.f32 	%f1849, %f51, %f1848, %f1847;
	ld.shared.f32 	%f1850, [%r233+5424];
	fma.rn.f32 	%f1851, %f52, %f1850, %f1849;
	ld.shared.f32 	%f1852, [%r233+5684];
	fma.rn.f32 	%f1853, %f53, %f1852, %f1851;
	ld.shared.f32 	%f1854, [%r233+5944];
	fma.rn.f32 	%f1855, %f54, %f1854, %f1853;
	ld.shared.f32 	%f1856, [%r233+6204];
	fma.rn.f32 	%f1857, %f55, %f1856, %f1855;
	ld.shared.f32 	%f1858, [%r233+6464];
	fma.rn.f32 	%f1859, %f56, %f1858, %f1857;
	ld.shared.f32 	%f1860, [%r233+6724];
	fma.rn.f32 	%f1861, %f57, %f1860, %f1859;
	ld.shared.f32 	%f1862, [%r233+6984];
	fma.rn.f32 	%f1863, %f58, %f1862, %f1861;
	ld.shared.f32 	%f1864, [%r233+7244];
	fma.rn.f32 	%f1865, %f59, %f1864, %f1863;
	ld.shared.f32 	%f1866, [%r233+7504];
	fma.rn.f32 	%f1867, %f60, %f1866, %f1865;
	ld.shared.f32 	%f1868, [%r233+7764];
	fma.rn.f32 	%f1869, %f61, %f1868, %f1867;
	ld.shared.f32 	%f1870, [%r233+8024];
	fma.rn.f32 	%f1871, %f62, %f1870, %f1869;
	ld.shared.f32 	%f1872, [%r233+8284];
	fma.rn.f32 	%f1873, %f63, %f1872, %f1871;
	ld.shared.f32 	%f1874, [%r233+8544];
	fma.rn.f32 	%f1875, %f64, %f1874, %f1873;
	ld.shared.f32 	%f1876, [%r233+8804];
	fma.rn.f32 	%f1877, %f65, %f1876, %f1875;
	ld.shared.f32 	%f1878, [%r233+9064];
	fma.rn.f32 	%f1879, %f66, %f1878, %f1877;
	ld.shared.f32 	%f1880, [%r233+9324];
	fma.rn.f32 	%f1881, %f67, %f1880, %f1879;
	ld.shared.f32 	%f1882, [%r233+9584];
	fma.rn.f32 	%f1883, %f68, %f1882, %f1881;
	ld.shared.f32 	%f1884, [%r233+9844];
	fma.rn.f32 	%f1885, %f69, %f1884, %f1883;
	ld.shared.f32 	%f1886, [%r233+10104];
	fma.rn.f32 	%f1887, %f70, %f1886, %f1885;
	ld.shared.f32 	%f1888, [%r233+10364];
	fma.rn.f32 	%f1889, %f71, %f1888, %f1887;
	ld.shared.f32 	%f1890, [%r237+2304];
	mul.f32 	%f1891, %f1889, %f38;
	fma.rn.f32 	%f1892, %f1890, %f37, %f1891;
	div.rn.f32 	%f1893, %f1892, %f39;
	st.shared.f32 	[%r237+2304], %f1893;
	ld.shared.f32 	%f1894, [%r233+2432];
	fma.rn.f32 	%f1895, %f40, %f1894, 0f00000000;
	ld.shared.f32 	%f1896, [%r233+2692];
	fma.rn.f32 	%f1897, %f41, %f1896, %f1895;
	ld.shared.f32 	%f1898, [%r233+2952];
	fma.rn.f32 	%f1899, %f42, %f1898, %f1897;
	ld.shared.f32 	%f1900, [%r233+3212];
	fma.rn.f32 	%f1901, %f43, %f1900, %f1899;
	ld.shared.f32 	%f1902, [%r233+3472];
	fma.rn.f32 	%f1903, %f44, %f1902, %f1901;
	ld.shared.f32 	%f1904, [%r233+3732];
	fma.rn.f32 	%f1905, %f45, %f1904, %f1903;
	ld.shared.f32 	%f1906, [%r233+3992];
	fma.rn.f32 	%f1907, %f46, %f1906, %f1905;
	ld.shared.f32 	%f1908, [%r233+4252];
	fma.rn.f32 	%f1909, %f47, %f1908, %f1907;
	ld.shared.f32 	%f1910, [%r233+4512];
	fma.rn.f32 	%f1911, %f48, %f1910, %f1909;
	ld.shared.f32 	%f1912, [%r233+4772];
	fma.rn.f32 	%f1913, %f49, %f1912, %f1911;
	ld.shared.f32 	%f1914, [%r233+5032];
	fma.rn.f32 	%f1915, %f50, %f1914, %f1913;
	ld.shared.f32 	%f1916, [%r233+5292];
	fma.rn.f32 	%f1917, %f51, %f1916, %f1915;
	ld.shared.f32 	%f1918, [%r233+5552];
	fma.rn.f32 	%f1919, %f52, %f1918, %f1917;
	ld.shared.f32 	%f1920, [%r233+5812];
	fma.rn.f32 	%f1921, %f53, %f1920, %f1919;
	ld.shared.f32 	%f1922, [%r233+6072];
	fma.rn.f32 	%f1923, %f54, %f1922, %f1921;
	ld.shared.f32 	%f1924, [%r233+6332];
	fma.rn.f32 	%f1925, %f55, %f1924, %f1923;
	ld.shared.f32 	%f1926, [%r233+6592];
	fma.rn.f32 	%f1927, %f56, %f1926, %f1925;
	ld.shared.f32 	%f1928, [%r233+6852];
	fma.rn.f32 	%f1929, %f57, %f1928, %f1927;
	ld.shared.f32 	%f1930, [%r233+7112];
	fma.rn.f32 	%f1931, %f58, %f1930, %f1929;
	ld.shared.f32 	%f1932, [%r233+7372];
	fma.rn.f32 	%f1933, %f59, %f1932, %f1931;
	ld.shared.f32 	%f1934, [%r233+7632];
	fma.rn.f32 	%f1935, %f60, %f1934, %f1933;
	ld.shared.f32 	%f1936, [%r233+7892];
	fma.rn.f32 	%f1937, %f61, %f1936, %f1935;
	ld.shared.f32 	%f1938, [%r233+8152];
	fma.rn.f32 	%f1939, %f62, %f1938, %f1937;
	ld.shared.f32 	%f1940, [%r233+8412];
	fma.rn.f32 	%f1941, %f63, %f1940, %f1939;
	ld.shared.f32 	%f1942, [%r233+8672];
	fma.rn.f32 	%f1943, %f64, %f1942, %f1941;
	ld.shared.f32 	%f1944, [%r233+8932];
	fma.rn.f32 	%f1945, %f65, %f1944, %f1943;
	ld.shared.f32 	%f1946, [%r233+9192];
	fma.rn.f32 	%f1947, %f66, %f1946, %f1945;
	ld.shared.f32 	%f1948, [%r233+9452];
	fma.rn.f32 	%f1949, %f67, %f1948, %f1947;
	ld.shared.f32 	%f1950, [%r233+9712];
	fma.rn.f32 	%f1951, %f68, %f1950, %f1949;
	ld.shared.f32 	%f1952, [%r233+9972];
	fma.rn.f32 	%f1953, %f69, %f1952, %f1951;
	ld.shared.f32 	%f1954, [%r233+10232];
	fma.rn.f32 	%f1955, %f70, %f1954, %f1953;
	ld.shared.f32 	%f1956, [%r233+10492];
	fma.rn.f32 	%f1957, %f71, %f1956, %f1955;
	ld.shared.f32 	%f1958, [%r237+2432];
	mul.f32 	%f1959, %f1957, %f38;
	fma.rn.f32 	%f1960, %f1958, %f37, %f1959;
	div.rn.f32 	%f1961, %f1960, %f39;
	st.shared.f32 	[%r237+2432], %f1961;
	ld.shared.f32 	%f1962, [%r233+2560];
	fma.rn.f32 	%f1963, %f40, %f1962, 0f00000000;
	ld.shared.f32 	%f1964, [%r233+2820];
	fma.rn.f32 	%f1965, %f41, %f1964, %f1963;
	ld.shared.f32 	%f1966, [%r233+3080];
	fma.rn.f32 	%f1967, %f42, %f1966, %f1965;
	ld.shared.f32 	%f1968, [%r233+3340];
	fma.rn.f32 	%f1969, %f43, %f1968, %f1967;
	ld.shared.f32 	%f1970, [%r233+3600];
	fma.rn.f32 	%f1971, %f44, %f1970, %f1969;
	ld.shared.f32 	%f1972, [%r233+3860];
	fma.rn.f32 	%f1973, %f45, %f1972, %f1971;
	ld.shared.f32 	%f1974, [%r233+4120];
	fma.rn.f32 	%f1975, %f46, %f1974, %f1973;
	ld.shared.f32 	%f1976, [%r233+4380];
	fma.rn.f32 	%f1977, %f47, %f1976, %f1975;
	ld.shared.f32 	%f1978, [%r233+4640];
	fma.rn.f32 	%f1979, %f48, %f1978, %f1977;
	ld.shared.f32 	%f1980, [%r233+4900];
	fma.rn.f32 	%f1981, %f49, %f1980, %f1979;
	ld.shared.f32 	%f1982, [%r233+5160];
	fma.rn.f32 	%f1983, %f50, %f1982, %f1981;
	ld.shared.f32 	%f1984, [%r233+5420];
	fma.rn.f32 	%f1985, %f51, %f1984, %f1983;
	ld.shared.f32 	%f1986, [%r233+5680];
	fma.rn.f32 	%f1987, %f52, %f1986, %f1985;
	ld.shared.f32 	%f1988, [%r233+5940];
	fma.rn.f32 	%f1989, %f53, %f1988, %f1987;
	ld.shared.f32 	%f1990, [%r233+6200];
	fma.rn.f32 	%f1991, %f54, %f1990, %f1989;
	ld.shared.f32 	%f1992, [%r233+6460];
	fma.rn.f32 	%f1993, %f55, %f1992, %f1991;
	ld.shared.f32 	%f1994, [%r233+6720];
	fma.rn.f32 	%f1995, %f56, %f1994, %f1993;
	ld.shared.f32 	%f1996, [%r233+6980];
	fma.rn.f32 	%f1997, %f57, %f1996, %f1995;
	ld.shared.f32 	%f1998, [%r233+7240];
	fma.rn.f32 	%f1999, %f58, %f1998, %f1997;
	ld.shared.f32 	%f2000, [%r233+7500];
	fma.rn.f32 	%f2001, %f59, %f2000, %f1999;
	ld.shared.f32 	%f2002, [%r233+7760];
	fma.rn.f32 	%f2003, %f60, %f2002, %f2001;
	ld.shared.f32 	%f2004, [%r233+8020];
	fma.rn.f32 	%f2005, %f61, %f2004, %f2003;
	ld.shared.f32 	%f2006, [%r233+8280];
	fma.rn.f32 	%f2007, %f62, %f2006, %f2005;
	ld.shared.f32 	%f2008, [%r233+8540];
	fma.rn.f32 	%f2009, %f63, %f2008, %f2007;
	ld.shared.f32 	%f2010, [%r233+8800];
	fma.rn.f32 	%f2011, %f64, %f2010, %f2009;
	ld.shared.f32 	%f2012, [%r233+9060];
	fma.rn.f32 	%f2013, %f65, %f2012, %f2011;
	ld.shared.f32 	%f2014, [%r233+9320];
	fma.rn.f32 	%f2015, %f66, %f2014, %f2013;
	ld.shared.f32 	%f2016, [%r233+9580];
	fma.rn.f32 	%f2017, %f67, %f2016, %f2015;
	ld.shared.f32 	%f2018, [%r233+9840];
	fma.rn.f32 	%f2019, %f68, %f2018, %f2017;
	ld.shared.f32 	%f2020, [%r233+10100];
	fma.rn.f32 	%f2021, %f69, %f2020, %f2019;
	ld.shared.f32 	%f2022, [%r233+10360];
	fma.rn.f32 	%f2023, %f70, %f2022, %f2021;
	ld.shared.f32 	%f2024, [%r233+10620];
	fma.rn.f32 	%f2025, %f71, %f2024, %f2023;
	ld.shared.f32 	%f2026, [%r237+2560];
	mul.f32 	%f2027, %f2025, %f38;
	fma.rn.f32 	%f2028, %f2026, %f37, %f2027;
	div.rn.f32 	%f2029, %f2028, %f39;
	st.shared.f32 	[%r237+2560], %f2029;
	ld.shared.f32 	%f2030, [%r233+2688];
	fma.rn.f32 	%f2031, %f40, %f2030, 0f00000000;
	ld.shared.f32 	%f2032, [%r233+2948];
	fma.rn.f32 	%f2033, %f41, %f2032, %f2031;
	ld.shared.f32 	%f2034, [%r233+3208];
	fma.rn.f32 	%f2035, %f42, %f2034, %f2033;
	ld.shared.f32 	%f2036, [%r233+3468];
	fma.rn.f32 	%f2037, %f43, %f2036, %f2035;
	ld.shared.f32 	%f2038, [%r233+3728];
	fma.rn.f32 	%f2039, %f44, %f2038, %f2037;
	ld.shared.f32 	%f2040, [%r233+3988];
	fma.rn.f32 	%f2041, %f45, %f2040, %f2039;
	ld.shared.f32 	%f2042, [%r233+4248];
	fma.rn.f32 	%f2043, %f46, %f2042, %f2041;
	ld.shared.f32 	%f2044, [%r233+4508];
	fma.rn.f32 	%f2045, %f47, %f2044, %f2043;
	ld.shared.f32 	%f2046, [%r233+4768];
	fma.rn.f32 	%f2047, %f48, %f2046, %f2045;
	ld.shared.f32 	%f2048, [%r233+5028];
	fma.rn.f32 	%f2049, %f49, %f2048, %f2047;
	ld.shared.f32 	%f2050, [%r233+5288];
	fma.rn.f32 	%f2051, %f50, %f2050, %f2049;
	ld.shared.f32 	%f2052, [%r233+5548];
	fma.rn.f32 	%f2053, %f51, %f2052, %f2051;
	ld.shared.f32 	%f2054, [%r233+5808];
	fma.rn.f32 	%f2055, %f52, %f2054, %f2053;
	ld.shared.f32 	%f2056, [%r233+6068];
	fma.rn.f32 	%f2057, %f53, %f2056, %f2055;
	ld.shared.f32 	%f2058, [%r233+6328];
	fma.rn.f32 	%f2059, %f54, %f2058, %f2057;
	ld.shared.f32 	%f2060, [%r233+6588];
	fma.rn.f32 	%f2061, %f55, %f2060, %f2059;
	ld.shared.f32 	%f2062, [%r233+6848];
	fma.rn.f32 	%f2063, %f56, %f2062, %f2061;
	ld.shared.f32 	%f2064, [%r233+7108];
	fma.rn.f32 	%f2065, %f57, %f2064, %f2063;
	ld.shared.f32 	%f2066, [%r233+7368];
	fma.rn.f32 	%f2067, %f58, %f2066, %f2065;
	ld.shared.f32 	%f2068, [%r233+7628];
	fma.rn.f32 	%f2069, %f59, %f2068, %f2067;
	ld.shared.f32 	%f2070, [%r233+7888];
	fma.rn.f32 	%f2071, %f60, %f2070, %f2069;
	ld.shared.f32 	%f2072, [%r233+8148];
	fma.rn.f32 	%f2073, %f61, %f2072, %f2071;
	ld.shared.f32 	%f2074, [%r233+8408];
	fma.rn.f32 	%f2075, %f62, %f2074, %f2073;
	ld.shared.f32 	%f2076, [%r233+8668];
	fma.rn.f32 	%f2077, %f63, %f2076, %f2075;
	ld.shared.f32 	%f2078, [%r233+8928];
	fma.rn.f32 	%f2079, %f64, %f2078, %f2077;
	ld.shared.f32 	%f2080, [%r233+9188];
	fma.rn.f32 	%f2081, %f65, %f2080, %f2079;
	ld.shared.f32 	%f2082, [%r233+9448];
	fma.rn.f32 	%f2083, %f66, %f2082, %f2081;
	ld.shared.f32 	%f2084, [%r233+9708];
	fma.rn.f32 	%f2085, %f67, %f2084, %f2083;
	ld.shared.f32 	%f2086, [%r233+9968];
	fma.rn.f32 	%f2087, %f68, %f2086, %f2085;
	ld.shared.f32 	%f2088, [%r233+10228];
	fma.rn.f32 	%f2089, %f69, %f2088, %f2087;
	ld.shared.f32 	%f2090, [%r233+10488];
	fma.rn.f32 	%f2091, %f70, %f2090, %f2089;
	ld.shared.f32 	%f2092, [%r233+10748];
	fma.rn.f32 	%f2093, %f71, %f2092, %f2091;
	ld.shared.f32 	%f2094, [%r237+2688];
	mul.f32 	%f2095, %f2093, %f38;
	fma.rn.f32 	%f2096, %f2094, %f37, %f2095;
	div.rn.f32 	%f2097, %f2096, %f39;
	st.shared.f32 	[%r237+2688], %f2097;
	ld.shared.f32 	%f2098, [%r233+2816];
	fma.rn.f32 	%f2099, %f40, %f2098, 0f00000000;
	ld.shared.f32 	%f2100, [%r233+3076];
	fma.rn.f32 	%f2101, %f41, %f2100, %f2099;
	ld.shared.f32 	%f2102, [%r233+3336];
	fma.rn.f32 	%f2103, %f42, %f2102, %f2101;
	ld.shared.f32 	%f2104, [%r233+3596];
	fma.rn.f32 	%f2105, %f43, %f2104, %f2103;
	ld.shared.f32 	%f2106, [%r233+3856];
	fma.rn.f32 	%f2107, %f44, %f2106, %f2105;
	ld.shared.f32 	%f2108, [%r233+4116];
	fma.rn.f32 	%f2109, %f45, %f2108, %f2107;
	ld.shared.f32 	%f2110, [%r233+4376];
	fma.rn.f32 	%f2111, %f46, %f2110, %f2109;
	ld.shared.f32 	%f2112, [%r233+4636];
	fma.rn.f32 	%f2113, %f47, %f2112, %f2111;
	ld.shared.f32 	%f2114, [%r233+4896];
	fma.rn.f32 	%f2115, %f48, %f2114, %f2113;
	ld.shared.f32 	%f2116, [%r233+5156];
	fma.rn.f32 	%f2117, %f49, %f2116, %f2115;
	ld.shared.f32 	%f2118, [%r233+5416];
	fma.rn.f32 	%f2119, %f50, %f2118, %f2117;
	ld.shared.f32 	%f2120, [%r233+5676];
	fma.rn.f32 	%f2121, %f51, %f2120, %f2119;
	ld.shared.f32 	%f2122, [%r233+5936];
	fma.rn.f32 	%f2123, %f52, %f2122, %f2121;
	ld.shared.f32 	%f2124, [%r233+6196];
	fma.rn.f32 	%f2125, %f53, %f2124, %f2123;
	ld.shared.f32 	%f2126, [%r233+6456];
	fma.rn.f32 	%f2127, %f54, %f2126, %f2125;
	ld.shared.f32 	%f2128, [%r233+6716];
	fma.rn.f32 	%f2129, %f55, %f2128, %f2127;
	ld.shared.f32 	%f2130, [%r233+6976];
	fma.rn.f32 	%f2131, %f56, %f2130, %f2129;
	ld.shared.f32 	%f2132, [%r233+7236];
	fma.rn.f32 	%f2133, %f57, %f2132, %f2131;
	ld.shared.f32 	%f2134, [%r233+7496];
	fma.rn.f32 	%f2135, %f58, %f2134, %f2133;
	ld.shared.f32 	%f2136, [%r233+7756];
	fma.rn.f32 	%f2137, %f59, %f2136, %f2135;
	ld.shared.f32 	%f2138, [%r233+8016];
	fma.rn.f32 	%f2139, %f60, %f2138, %f2137;
	ld.shared.f32 	%f2140, [%r233+8276];
	fma.rn.f32 	%f2141, %f61, %f2140, %f2139;
	ld.shared.f32 	%f2142, [%r233+8536];
	fma.rn.f32 	%f2143, %f62, %f2142, %f2141;
	ld.shared.f32 	%f2144, [%r233+8796];
	fma.rn.f32 	%f2145, %f63, %f2144, %f2143;
	ld.shared.f32 	%f2146, [%r233+9056];
	fma.rn.f32 	%f2147, %f64, %f2146, %f2145;
	ld.shared.f32 	%f2148, [%r233+9316];
	fma.rn.f32 	%f2149, %f65, %f2148, %f2147;
	ld.shared.f32 	%f2150, [%r233+9576];
	fma.rn.f32 	%f2151, %f66, %f2150, %f2149;
	ld.shared.f32 	%f2152, [%r233+9836];
	fma.rn.f32 	%f2153, %f67, %f2152, %f2151;
	ld.shared.f32 	%f2154, [%r233+10096];
	fma.rn.f32 	%f2155, %f68, %f2154, %f2153;
	ld.shared.f32 	%f2156, [%r233+10356];
	fma.rn.f32 	%f2157, %f69, %f2156, %f2155;
	ld.shared.f32 	%f2158, [%r233+10616];
	fma.rn.f32 	%f2159, %f70, %f2158, %f2157;
	ld.shared.f32 	%f2160, [%r233+10876];
	fma.rn.f32 	%f2161, %f71, %f2160, %f2159;
	ld.shared.f32 	%f2162, [%r237+2816];
	mul.f32 	%f2163, %f2161, %f38;
	fma.rn.f32 	%f2164, %f2162, %f37, %f2163;
	div.rn.f32 	%f2165, %f2164, %f39;
	st.shared.f32 	[%r237+2816], %f2165;
	ld.shared.f32 	%f2166, [%r233+2944];
	fma.rn.f32 	%f2167, %f40, %f2166, 0f00000000;
	ld.shared.f32 	%f2168, [%r233+3204];
	fma.rn.f32 	%f2169, %f41, %f2168, %f2167;
	ld.shared.f32 	%f2170, [%r233+3464];
	fma.rn.f32 	%f2171, %f42, %f2170, %f2169;
	ld.shared.f32 	%f2172, [%r233+3724];
	fma.rn.f32 	%f2173, %f43, %f2172, %f2171;
	ld.shared.f32 	%f2174, [%r233+3984];
	fma.rn.f32 	%f2175, %f44, %f2174, %f2173;
	ld.shared.f32 	%f2176, [%r233+4244];
	fma.rn.f32 	%f2177, %f45, %f2176, %f2175;
	ld.shared.f32 	%f2178, [%r233+4504];
	fma.rn.f32 	%f2179, %f46, %f2178, %f2177;
	ld.shared.f32 	%f2180, [%r233+4764];
	fma.rn.f32 	%f2181, %f47, %f2180, %f2179;
	ld.shared.f32 	%f2182, [%r233+5024];
	fma.rn.f32 	%f2183, %f48, %f2182, %f2181;
	ld.shared.f32 	%f2184, [%r233+5284];
	fma.rn.f32 	%f2185, %f49, %f2184, %f2183;
	ld.shared.f32 	%f2186, [%r233+5544];
	fma.rn.f32 	%f2187, %f50, %f2186, %f2185;
	ld.shared.f32 	%f2188, [%r233+5804];
	fma.rn.f32 	%f2189, %f51, %f2188, %f2187;
	ld.shared.f32 	%f2190, [%r233+6064];
	fma.rn.f32 	%f2191, %f52, %f2190, %f2189;
	ld.shared.f32 	%f2192, [%r233+6324];
	fma.rn.f32 	%f2193, %f53, %f2192, %f2191;
	ld.shared.f32 	%f2194, [%r233+6584];
	fma.rn.f32 	%f2195, %f54, %f2194, %f2193;
	ld.shared.f32 	%f2196, [%r233+6844];
	fma.rn.f32 	%f2197, %f55, %f2196, %f2195;
	ld.shared.f32 	%f2198, [%r233+7104];
	fma.rn.f32 	%f2199, %f56, %f2198, %f2197;
	ld.shared.f32 	%f2200, [%r233+7364];
	fma.rn.f32 	%f2201, %f57, %f2200, %f2199;
	ld.shared.f32 	%f2202, [%r233+7624];
	fma.rn.f32 	%f2203, %f58, %f2202, %f2201;
	ld.shared.f32 	%f2204, [%r233+7884];
	fma.rn.f32 	%f2205, %f59, %f2204, %f2203;
	ld.shared.f32 	%f2206, [%r233+8144];
	fma.rn.f32 	%f2207, %f60, %f2206, %f2205;
	ld.shared.f32 	%f2208, [%r233+8404];
	fma.rn.f32 	%f2209, %f61, %f2208, %f2207;
	ld.shared.f32 	%f2210, [%r233+8664];
	fma.rn.f32 	%f2211, %f62, %f2210, %f2209;
	ld.shared.f32 	%f2212, [%r233+8924];
	fma.rn.f32 	%f2213, %f63, %f2212, %f2211;
	ld.shared.f32 	%f2214, [%r233+9184];
	fma.rn.f32 	%f2215, %f64, %f2214, %f2213;
	ld.shared.f32 	%f2216, [%r233+9444];
	fma.rn.f32 	%f2217, %f65, %f2216, %f2215;
	ld.shared.f32 	%f2218, [%r233+9704];
	fma.rn.f32 	%f2219, %f66, %f2218, %f2217;
	ld.shared.f32 	%f2220, [%r233+9964];
	fma.rn.f32 	%f2221, %f67, %f2220, %f2219;
	ld.shared.f32 	%f2222, [%r233+10224];
	fma.rn.f32 	%f2223, %f68, %f2222, %f2221;
	ld.shared.f32 	%f2224, [%r233+10484];
	fma.rn.f32 	%f2225, %f69, %f2224, %f2223;
	ld.shared.f32 	%f2226, [%r233+10744];
	fma.rn.f32 	%f2227, %f70, %f2226, %f2225;
	ld.shared.f32 	%f2228, [%r233+11004];
	fma.rn.f32 	%f2229, %f71, %f2228, %f2227;
	ld.shared.f32 	%f2230, [%r237+2944];
	mul.f32 	%f2231, %f2229, %f38;
	fma.rn.f32 	%f2232, %f2230, %f37, %f2231;
	div.rn.f32 	%f2233, %f2232, %f39;
	st.shared.f32 	[%r237+2944], %f2233;
	ld.shared.f32 	%f2234, [%r233+3072];
	fma.rn.f32 	%f2235, %f40, %f2234, 0f00000000;
	ld.shared.f32 	%f2236, [%r233+3332];
	fma.rn.f32 	%f2237, %f41, %f2236, %f2235;
	ld.shared.f32 	%f2238, [%r233+3592];
	fma.rn.f32 	%f2239, %f42, %f2238, %f2237;
	ld.shared.f32 	%f2240, [%r233+3852];
	fma.rn.f32 	%f2241, %f43, %f2240, %f2239;
	ld.shared.f32 	%f2242, [%r233+4112];
	fma.rn.f32 	%f2243, %f44, %f2242, %f2241;
	ld.shared.f32 	%f2244, [%r233+4372];
	fma.rn.f32 	%f2245, %f45, %f2244, %f2243;
	ld.shared.f32 	%f2246, [%r233+4632];
	fma.rn.f32 	%f2247, %f46, %f2246, %f2245;
	ld.shared.f32 	%f2248, [%r233+4892];
	fma.rn.f32 	%f2249, %f47, %f2248, %f2247;
	ld.shared.f32 	%f2250, [%r233+5152];
	fma.rn.f32 	%f2251, %f48, %f2250, %f2249;
	ld.shared.f32 	%f2252, [%r233+5412];
	fma.rn.f32 	%f2253, %f49, %f2252, %f2251;
	ld.shared.f32 	%f2254, [%r233+5672];
	fma.rn.f32 	%f2255, %f50, %f2254, %f2253;
	ld.shared.f32 	%f2256, [%r233+5932];
	fma.rn.f32 	%f2257, %f51, %f2256, %f2255;
	ld.shared.f32 	%f2258, [%r233+6192];
	fma.rn.f32 	%f2259, %f52, %f2258, %f2257;
	ld.shared.f32 	%f2260, [%r233+6452];
	fma.rn.f32 	%f2261, %f53, %f2260, %f2259;
	ld.shared.f32 	%f2262, [%r233+6712];
	fma.rn.f32 	%f2263, %f54, %f2262, %f2261;
	ld.shared.f32 	%f2264, [%r233+6972];
	fma.rn.f32 	%f2265, %f55, %f2264, %f2263;
	ld.shared.f32 	%f2266, [%r233+7232];
	fma.rn.f32 	%f2267, %f56, %f2266, %f2265;
	ld.shared.f32 	%f2268, [%r233+7492];
	fma.rn.f32 	%f2269, %f57, %f2268, %f2267;
	ld.shared.f32 	%f2270, [%r233+7752];
	fma.rn.f32 	%f2271, %f58, %f2270, %f2269;
	ld.shared.f32 	%f2272, [%r233+8012];
	fma.rn.f32 	%f2273, %f59, %f2272, %f2271;
	ld.shared.f32 	%f2274, [%r233+8272];
	fma.rn.f32 	%f2275, %f60, %f2274, %f2273;
	ld.shared.f32 	%f2276, [%r233+8532];
	fma.rn.f32 	%f2277, %f61, %f2276, %f2275;
	ld.shared.f32 	%f2278, [%r233+8792];
	fma.rn.f32 	%f2279, %f62, %f2278, %f2277;
	ld.shared.f32 	%f2280, [%r233+9052];
	fma.rn.f32 	%f2281, %f63, %f2280, %f2279;
	ld.shared.f32 	%f2282, [%r233+9312];
	fma.rn.f32 	%f2283, %f64, %f2282, %f2281;
	ld.shared.f32 	%f2284, [%r233+9572];
	fma.rn.f32 	%f2285, %f65, %f2284, %f2283;
	ld.shared.f32 	%f2286, [%r233+9832];
	fma.rn.f32 	%f2287, %f66, %f2286, %f2285;
	ld.shared.f32 	%f2288, [%r233+10092];
	fma.rn.f32 	%f2289, %f67, %f2288, %f2287;
	ld.shared.f32 	%f2290, [%r233+10352];
	fma.rn.f32 	%f2291, %f68, %f2290, %f2289;
	ld.shared.f32 	%f2292, [%r233+10612];
	fma.rn.f32 	%f2293, %f69, %f2292, %f2291;
	ld.shared.f32 	%f2294, [%r233+10872];
	fma.rn.f32 	%f2295, %f70, %f2294, %f2293;
	ld.shared.f32 	%f2296, [%r233+11132];
	fma.rn.f32 	%f2297, %f71, %f2296, %f2295;
	ld.shared.f32 	%f2298, [%r237+3072];
	mul.f32 	%f2299, %f2297, %f38;
	fma.rn.f32 	%f2300, %f2298, %f37, %f2299;
	div.rn.f32 	%f2301, %f2300, %f39;
	st.shared.f32 	[%r237+3072], %f2301;
	ld.shared.f32 	%f2302, [%r233+3200];
	fma.rn.f32 	%f2303, %f40, %f2302, 0f00000000;
	ld.shared.f32 	%f2304, [%r233+3460];
	fma.rn.f32 	%f2305, %f41, %f2304, %f2303;
	ld.shared.f32 	%f2306, [%r233+3720];
	fma.rn.f32 	%f2307, %f42, %f2306, %f2305;
	ld.shared.f32 	%f2308, [%r233+3980];
	fma.rn.f32 	%f2309, %f43, %f2308, %f2307;
	ld.shared.f32 	%f2310, [%r233+4240];
	fma.rn.f32 	%f2311, %f44, %f2310, %f2309;
	ld.shared.f32 	%f2312, [%r233+4500];
	fma.rn.f32 	%f2313, %f45, %f2312, %f2311;
	ld.shared.f32 	%f2314, [%r233+4760];
	fma.rn.f32 	%f2315, %f46, %f2314, %f2313;
	ld.shared.f32 	%f2316, [%r233+5020];
	fma.rn.f32 	%f2317, %f47, %f2316, %f2315;
	ld.shared.f32 	%f2318, [%r233+5280];
	fma.rn.f32 	%f2319, %f48, %f2318, %f2317;
	ld.shared.f32 	%f2320, [%r233+5540];
	fma.rn.f32 	%f2321, %f49, %f2320, %f2319;
	ld.shared.f32 	%f2322, [%r233+5800];
	fma.rn.f32 	%f2323, %f50, %f2322, %f2321;
	ld.shared.f32 	%f2324, [%r233+6060];
	fma.rn.f32 	%f2325, %f51, %f2324, %f2323;
	ld.shared.f32 	%f2326, [%r233+6320];
	fma.rn.f32 	%f2327, %f52, %f2326, %f2325;
	ld.shared.f32 	%f2328, [%r233+6580];
	fma.rn.f32 	%f2329, %f53, %f2328, %f2327;
	ld.shared.f32 	%f2330, [%r233+6840];
	fma.rn.f32 	%f2331, %f54, %f2330, %f2329;
	ld.shared.f32 	%f2332, [%r233+7100];
	fma.rn.f32 	%f2333, %f55, %f2332, %f2331;
	ld.shared.f32 	%f2334, [%r233+7360];
	fma.rn.f32 	%f2335, %f56, %f2334, %f2333;
	ld.shared.f32 	%f2336, [%r233+7620];
	fma.rn.f32 	%f2337, %f57, %f2336, %f2335;
	ld.shared.f32 	%f2338, [%r233+7880];
	fma.rn.f32 	%f2339, %f58, %f2338, %f2337;
	ld.shared.f32 	%f2340, [%r233+8140];
	fma.rn.f32 	%f2341, %f59, %f2340, %f2339;
	ld.shared.f32 	%f2342, [%r233+8400];
	fma.rn.f32 	%f2343, %f60, %f2342, %f2341;
	ld.shared.f32 	%f2344, [%r233+8660];
	fma.rn.f32 	%f2345, %f61, %f2344, %f2343;
	ld.shared.f32 	%f2346, [%r233+8920];
	fma.rn.f32 	%f2347, %f62, %f2346, %f2345;
	ld.shared.f32 	%f2348, [%r233+9180];
	fma.rn.f32 	%f2349, %f63, %f2348, %f2347;
	ld.shared.f32 	%f2350, [%r233+9440];
	fma.rn.f32 	%f2351, %f64, %f2350, %f2349;
	ld.shared.f32 	%f2352, [%r233+9700];
	fma.rn.f32 	%f2353, %f65, %f2352, %f2351;
	ld.shared.f32 	%f2354, [%r233+9960];
	fma.rn.f32 	%f2355, %f66, %f2354, %f2353;
	ld.shared.f32 	%f2356, [%r233+10220];
	fma.rn.f32 	%f2357, %f67, %f2356, %f2355;
	ld.shared.f32 	%f2358, [%r233+10480];
	fma.rn.f32 	%f2359, %f68, %f2358, %f2357;
	ld.shared.f32 	%f2360, [%r233+10740];
	fma.rn.f32 	%f2361, %f69, %f2360, %f2359;
	ld.shared.f32 	%f2362, [%r233+11000];
	fma.rn.f32 	%f2363, %f70, %f2362, %f2361;
	ld.shared.f32 	%f2364, [%r233+11260];
	fma.rn.f32 	%f2365, %f71, %f2364, %f2363;
	ld.shared.f32 	%f2366, [%r237+3200];
	mul.f32 	%f2367, %f2365, %f38;
	fma.rn.f32 	%f2368, %f2366, %f37, %f2367;
	div.rn.f32 	%f2369, %f2368, %f39;
	st.shared.f32 	[%r237+3200], %f2369;
	ld.shared.f32 	%f2370, [%r233+3328];
	fma.rn.f32 	%f2371, %f40, %f2370, 0f00000000;
	ld.shared.f32 	%f2372, [%r233+3588];
	fma.rn.f32 	%f2373, %f41, %f2372, %f2371;
	ld.shared.f32 	%f2374, [%r233+3848];
	fma.rn.f32 	%f2375, %f42, %f2374, %f2373;
	ld.shared.f32 	%f2376, [%r233+4108];
	fma.rn.f32 	%f2377, %f43, %f2376, %f2375;
	ld.shared.f32 	%f2378, [%r233+4368];
	fma.rn.f32 	%f2379, %f44, %f2378, %f2377;
	ld.shared.f32 	%f2380, [%r233+4628];
	fma.rn.f32 	%f2381, %f45, %f2380, %f2379;
	ld.shared.f32 	%f2382, [%r233+4888];
	fma.rn.f32 	%f2383, %f46, %f2382, %f2381;
	ld.shared.f32 	%f2384, [%r233+5148];
	fma.rn.f32 	%f2385, %f47, %f2384, %f2383;
	ld.shared.f32 	%f2386, [%r233+5408];
	fma.rn.f32 	%f2387, %f48, %f2386, %f2385;
	ld.shared.f32 	%f2388, [%r233+5668];
	fma.rn.f32 	%f2389, %f49, %f2388, %f2387;
	ld.shared.f32 	%f2390, [%r233+5928];
	fma.rn.f32 	%f2391, %f50, %f2390, %f2389;
	ld.shared.f32 	%f2392, [%r233+6188];
	fma.rn.f32 	%f2393, %f51, %f2392, %f2391;
	ld.shared.f32 	%f2394, [%r233+6448];
	fma.rn.f32 	%f2395, %f52, %f2394, %f2393;
	ld.shared.f32 	%f2396, [%r233+6708];
	fma.rn.f32 	%f2397, %f53, %f2396, %f2395;
	ld.shared.f32 	%f2398, [%r233+6968];
	fma.rn.f32 	%f2399, %f54, %f2398, %f2397;
	ld.shared.f32 	%f2400, [%r233+7228];
	fma.rn.f32 	%f2401, %f55, %f2400, %f2399;
	ld.shared.f32 	%f2402, [%r233+7488];
	fma.rn.f32 	%f2403, %f56, %f2402, %f2401;
	ld.shared.f32 	%f2404, [%r233+7748];
	fma.rn.f32 	%f2405, %f57, %f2404, %f2403;
	ld.shared.f32 	%f2406, [%r233+8008];
	fma.rn.f32 	%f2407, %f58, %f2406, %f2405;
	ld.shared.f32 	%f2408, [%r233+8268];
	fma.rn.f32 	%f2409, %f59, %f2408, %f2407;
	ld.shared.f32 	%f2410, [%r233+8528];
	fma.rn.f32 	%f2411, %f60, %f2410, %f2409;
	ld.shared.f32 	%f2412, [%r233+8788];
	fma.rn.f32 	%f2413, %f61, %f2412, %f2411;
	ld.shared.f32 	%f2414, [%r233+9048];
	fma.rn.f32 	%f2415, %f62, %f2414, %f2413;
	ld.shared.f32 	%f2416, [%r233+9308];
	fma.rn.f32 	%f2417, %f63, %f2416, %f2415;
	ld.shared.f32 	%f2418, [%r233+9568];
	fma.rn.f32 	%f2419, %f64, %f2418, %f2417;
	ld.shared.f32 	%f2420, [%r233+9828];
	fma.rn.f32 	%f2421, %f65, %f2420, %f2419;
	ld.shared.f32 	%f2422, [%r233+10088];
	fma.rn.f32 	%f2423, %f66, %f2422, %f2421;
	ld.shared.f32 	%f2424, [%r233+10348];
	fma.rn.f32 	%f2425, %f67, %f2424, %f2423;
	ld.shared.f32 	%f2426, [%r233+10608];
	fma.rn.f32 	%f2427, %f68, %f2426, %f2425;
	ld.shared.f32 	%f2428, [%r233+10868];
	fma.rn.f32 	%f2429, %f69, %f2428, %f2427;
	ld.shared.f32 	%f2430, [%r233+11128];
	fma.rn.f32 	%f2431, %f70, %f2430, %f2429;
	ld.shared.f32 	%f2432, [%r233+11388];
	fma.rn.f32 	%f2433, %f71, %f2432, %f2431;
	ld.shared.f32 	%f2434, [%r237+3328];
	mul.f32 	%f2435, %f2433, %f38;
	fma.rn.f32 	%f2436, %f2434, %f37, %f2435;
	div.rn.f32 	%f2437, %f2436, %f39;
	st.shared.f32 	[%r237+3328], %f2437;
	ld.shared.f32 	%f2438, [%r233+3456];
	fma.rn.f32 	%f2439, %f40, %f2438, 0f00000000;
	ld.shared.f32 	%f2440, [%r233+3716];
	fma.rn.f32 	%f2441, %f41, %f2440, %f2439;
	ld.shared.f32 	%f2442, [%r233+3976];
	fma.rn.f32 	%f2443, %f42, %f2442, %f2441;
	ld.shared.f32 	%f2444, [%r233+4236];
	fma.rn.f32 	%f2445, %f43, %f2444, %f2443;
	ld.shared.f32 	%f2446, [%r233+4496];
	fma.rn.f32 	%f2447, %f44, %f2446, %f2445;
	ld.shared.f32 	%f2448, [%r233+4756];
	fma.rn.f32 	%f2449, %f45, %f2448, %f2447;
	ld.shared.f32 	%f2450, [%r233+5016];
	fma.rn.f32 	%f2451, %f46, %f2450, %f2449;
	ld.shared.f32 	%f2452, [%r233+5276];
	fma.rn.f32 	%f2453, %f47, %f2452, %f2451;
	ld.shared.f32 	%f2454, [%r233+5536];
	fma.rn.f32 	%f2455, %f48, %f2454, %f2453;
	ld.shared.f32 	%f2456, [%r233+5796];
	fma.rn.f32 	%f2457, %f49, %f2456, %f2455;
	ld.shared.f32 	%f2458, [%r233+6056];
	fma.rn.f32 	%f2459, %f50, %f2458, %f2457;
	ld.shared.f32 	%f2460, [%r233+6316];
	fma.rn.f32 	%f2461, %f51, %f2460, %f2459;
	ld.shared.f32 	%f2462, [%r233+6576];
	fma.rn.f32 	%f2463, %f52, %f2462, %f2461;
	ld.shared.f32 	%f2464, [%r233+6836];
	fma.rn.f32 	%f2465, %f53, %f2464, %f2463;
	ld.shared.f32 	%f2466, [%r233+7096];
	fma.rn.f32 	%f2467, %f54, %f2466, %f2465;
	ld.shared.f32 	%f2468, [%r233+7356];
	fma.rn.f32 	%f2469, %f55, %f2468, %f2467;
	ld.shared.f32 	%f2470, [%r233+7616];
	fma.rn.f32 	%f2471, %f56, %f2470, %f2469;
	ld.shared.f32 	%f2472, [%r233+7876];
	fma.rn.f32 	%f2473, %f57, %f2472, %f2471;
	ld.shared.f32 	%f2474, [%r233+8136];
	fma.rn.f32 	%f2475, %f58, %f2474, %f2473;
	ld.shared.f32 	%f2476, [%r233+8396];
	fma.rn.f32 	%f2477, %f59, %f2476, %f2475;
	ld.shared.f32 	%f2478, [%r233+8656];
	fma.rn.f32 	%f2479, %f60, %f2478, %f2477;
	ld.shared.f32 	%f2480, [%r233+8916];
	fma.rn.f32 	%f2481, %f61, %f2480, %f2479;
	ld.shared.f32 	%f2482, [%r233+9176];
	fma.rn.f32 	%f2483, %f62, %f2482, %f2481;
	ld.shared.f32 	%f2484, [%r233+9436];
	fma.rn.f32 	%f2485, %f63, %f2484, %f2483;
	ld.shared.f32 	%f2486, [%r233+9696];
	fma.rn.f32 	%f2487, %f64, %f2486, %f2485;
	ld.shared.f32 	%f2488, [%r233+9956];
	fma.rn.f32 	%f2489, %f65, %f2488, %f2487;
	ld.shared.f32 	%f2490, [%r233+10216];
	fma.rn.f32 	%f2491, %f66, %f2490, %f2489;
	ld.shared.f32 	%f2492, [%r233+10476];
	fma.rn.f32 	%f2493, %f67, %f2492, %f2491;
	ld.shared.f32 	%f2494, [%r233+10736];
	fma.rn.f32 	%f2495, %f68, %f2494, %f2493;
	ld.shared.f32 	%f2496, [%r233+10996];
	fma.rn.f32 	%f2497, %f69, %f2496, %f2495;
	ld.shared.f32 	%f2498, [%r233+11256];
	fma.rn.f32 	%f2499, %f70, %f2498, %f2497;
	ld.shared.f32 	%f2500, [%r233+11516];
	fma.rn.f32 	%f2501, %f71, %f2500, %f2499;
	ld.shared.f32 	%f2502, [%r237+3456];
	mul.f32 	%f2503, %f2501, %f38;
	fma.rn.f32 	%f2504, %f2502, %f37, %f2503;
	div.rn.f32 	%f2505, %f2504, %f39;
	st.shared.f32 	[%r237+3456], %f2505;
	ld.shared.f32 	%f2506, [%r233+3584];
	fma.rn.f32 	%f2507, %f40, %f2506, 0f00000000;
	ld.shared.f32 	%f2508, [%r233+3844];
	fma.rn.f32 	%f2509, %f41, %f2508, %f2507;
	ld.shared.f32 	%f2510, [%r233+4104];
	fma.rn.f32 	%f2511, %f42, %f2510, %f2509;
	ld.shared.f32 	%f2512, [%r233+4364];
	fma.rn.f32 	%f2513, %f43, %f2512, %f2511;
	ld.shared.f32 	%f2514, [%r233+4624];
	fma.rn.f32 	%f2515, %f44, %f2514, %f2513;
	ld.shared.f32 	%f2516, [%r233+4884];
	fma.rn.f32 	%f2517, %f45, %f2516, %f2515;
	ld.shared.f32 	%f2518, [%r233+5144];
	fma.rn.f32 	%f2519, %f46, %f2518, %f2517;
	ld.shared.f32 	%f2520, [%r233+5404];
	fma.rn.f32 	%f2521, %f47, %f2520, %f2519;
	ld.shared.f32 	%f2522, [%r233+5664];
	fma.rn.f32 	%f2523, %f48, %f2522, %f2521;
	ld.shared.f32 	%f2524, [%r233+5924];
	fma.rn.f32 	%f2525, %f49, %f2524, %f2523;
	ld.shared.f32 	%f2526, [%r233+6184];
	fma.rn.f32 	%f2527, %f50, %f2526, %f2525;
	ld.shared.f32 	%f2528, [%r233+6444];
	fma.rn.f32 	%f2529, %f51, %f2528, %f2527;
	ld.shared.f32 	%f2530, [%r233+6704];
	fma.rn.f32 	%f2531, %f52, %f2530, %f2529;
	ld.shared.f32 	%f2532, [%r233+6964];
	fma.rn.f32 	%f2533, %f53, %f2532, %f2531;
	ld.shared.f32 	%f2534, [%r233+7224];
	fma.rn.f32 	%f2535, %f54, %f2534, %f2533;
	ld.shared.f32 	%f2536, [%r233+7484];
	fma.rn.f32 	%f2537, %f55, %f2536, %f2535;
	ld.shared.f32 	%f2538, [%r233+7744];
	fma.rn.f32 	%f2539, %f56, %f2538, %f2537;
	ld.shared.f32 	%f2540, [%r233+8004];
	fma.rn.f32 	%f2541, %f57, %f2540, %f2539;
	ld.shared.f32 	%f2542, [%r233+8264];
	fma.rn.f32 	%f2543, %f58, %f2542, %f2541;
	ld.shared.f32 	%f2544, [%r233+8524];
	fma.rn.f32 	%f2545, %f59, %f2544, %f2543;
	ld.shared.f32 	%f2546, [%r233+8784];
	fma.rn.f32 	%f2547, %f60, %f2546, %f2545;
	ld.shared.f32 	%f2548, [%r233+9044];
	fma.rn.f32 	%f2549, %f61, %f2548, %f2547;
	ld.shared.f32 	%f2550, [%r233+9304];
	fma.rn.f32 	%f2551, %f62, %f2550, %f2549;
	ld.shared.f32 	%f2552, [%r233+9564];
	fma.rn.f32 	%f2553, %f63, %f2552, %f2551;
	ld.shared.f32 	%f2554, [%r233+9824];
	fma.rn.f32 	%f2555, %f64, %f2554, %f2553;
	ld.shared.f32 	%f2556, [%r233+10084];
	fma.rn.f32 	%f2557, %f65, %f2556, %f2555;
	ld.shared.f32 	%f2558, [%r233+10344];
	fma.rn.f32 	%f2559, %f66, %f2558, %f2557;
	ld.shared.f32 	%f2560, [%r233+10604];
	fma.rn.f32 	%f2561, %f67, %f2560, %f2559;
	ld.shared.f32 	%f2562, [%r233+10864];
	fma.rn.f32 	%f2563, %f68, %f2562, %f2561;
	ld.shared.f32 	%f2564, [%r233+11124];
	fma.rn.f32 	%f2565, %f69, %f2564, %f2563;
	ld.shared.f32 	%f2566, [%r233+11384];
	fma.rn.f32 	%f2567, %f70, %f2566, %f2565;
	ld.shared.f32 	%f2568, [%r233+11644];
	fma.rn.f32 	%f2569, %f71, %f2568, %f2567;
	ld.shared.f32 	%f2570, [%r237+3584];
	mul.f32 	%f2571, %f2569, %f38;
	fma.rn.f32 	%f2572, %f2570, %f37, %f2571;
	div.rn.f32 	%f2573, %f2572, %f39;
	st.shared.f32 	[%r237+3584], %f2573;
	ld.shared.f32 	%f2574, [%r233+3712];
	fma.rn.f32 	%f2575, %f40, %f2574, 0f00000000;
	ld.shared.f32 	%f2576, [%r233+3972];
	fma.rn.f32 	%f2577, %f41, %f2576, %f2575;
	ld.shared.f32 	%f2578, [%r233+4232];
	fma.rn.f32 	%f2579, %f42, %f2578, %f2577;
	ld.shared.f32 	%f2580, [%r233+4492];
	fma.rn.f32 	%f2581, %f43, %f2580, %f2579;
	ld.shared.f32 	%f2582, [%r233+4752];
	fma.rn.f32 	%f2583, %f44, %f2582, %f2581;
	ld.shared.f32 	%f2584, [%r233+5012];
	fma.rn.f32 	%f2585, %f45, %f2584, %f2583;
	ld.shared.f32 	%f2586, [%r233+5272];
	fma.rn.f32 	%f2587, %f46, %f2586, %f2585;
	ld.shared.f32 	%f2588, [%r233+5532];
	fma.rn.f32 	%f2589, %f47, %f2588, %f2587;
	ld.shared.f32 	%f2590, [%r233+5792];
	fma.rn.f32 	%f2591, %f48, %f2590, %f2589;
	ld.shared.f32 	%f2592, [%r233+6052];
	fma.rn.f32 	%f2593, %f49, %f2592, %f2591;
	ld.shared.f32 	%f2594, [%r233+6312];
	fma.rn.f32 	%f2595, %f50, %f2594, %f2593;
	ld.shared.f32 	%f2596, [%r233+6572];
	fma.rn.f32 	%f2597, %f51, %f2596, %f2595;
	ld.shared.f32 	%f2598, [%r233+6832];
	fma.rn.f32 	%f2599, %f52, %f2598, %f2597;
	ld.shared.f32 	%f2600, [%r233+7092];
	fma.rn.f32 	%f2601, %f53, %f2600, %f2599;
	ld.shared.f32 	%f2602, [%r233+7352];
	fma.rn.f32 	%f2603, %f54, %f2602, %f2601;
	ld.shared.f32 	%f2604, [%r233+7612];
	fma.rn.f32 	%f2605, %f55, %f2604, %f2603;
	ld.shared.f32 	%f2606, [%r233+7872];
	fma.rn.f32 	%f2607, %f56, %f2606, %f2605;
	ld.shared.f32 	%f2608, [%r233+8132];
	fma.rn.f32 	%f2609, %f57, %f2608, %f2607;
	ld.shared.f32 	%f2610, [%r233+8392];
	fma.rn.f32 	%f2611, %f58, %f2610, %f2609;
	ld.shared.f32 	%f2612, [%r233+8652];
	fma.rn.f32 	%f2613, %f59, %f2612, %f2611;
	ld.shared.f32 	%f2614, [%r233+8912];
	fma.rn.f32 	%f2615, %f60, %f2614, %f2613;
	ld.shared.f32 	%f2616, [%r233+9172];
	fma.rn.f32 	%f2617, %f61, %f2616, %f2615;
	ld.shared.f32 	%f2618, [%r233+9432];
	fma.rn.f32 	%f2619, %f62, %f2618, %f2617;
	ld.shared.f32 	%f2620, [%r233+9692];
	fma.rn.f32 	%f2621, %f63, %f2620, %f2619;
	ld.shared.f32 	%f2622, [%r233+9952];
	fma.rn.f32 	%f2623, %f64, %f2622, %f2621;
	ld.shared.f32 	%f2624, [%r233+10212];
	fma.rn.f32 	%f2625, %f65, %f2624, %f2623;
	ld.shared.f32 	%f2626, [%r233+10472];
	fma.rn.f32 	%f2627, %f66, %f2626, %f2625;
	ld.shared.f32 	%f2628, [%r233+10732];
	fma.rn.f32 	%f2629, %f67, %f2628, %f2627;
	ld.shared.f32 	%f2630, [%r233+10992];
	fma.rn.f32 	%f2631, %f68, %f2630, %f2629;
	ld.shared.f32 	%f2632, [%r233+11252];
	fma.rn.f32 	%f2633, %f69, %f2632, %f2631;
	ld.shared.f32 	%f2634, [%r233+11512];
	fma.rn.f32 	%f2635, %f70, %f2634, %f2633;
	ld.shared.f32 	%f2636, [%r233+11772];
	fma.rn.f32 	%f2637, %f71, %f2636, %f2635;
	ld.shared.f32 	%f2638, [%r237+3712];
	mul.f32 	%f2639, %f2637, %f38;
	fma.rn.f32 	%f2640, %f2638, %f37, %f2639;
	div.rn.f32 	%f2641, %f2640, %f39;
	st.shared.f32 	[%r237+3712], %f2641;
	ld.shared.f32 	%f2642, [%r233+3840];
	fma.rn.f32 	%f2643, %f40, %f2642, 0f00000000;
	ld.shared.f32 	%f2644, [%r233+4100];
	fma.rn.f32 	%f2645, %f41, %f2644, %f2643;
	ld.shared.f32 	%f2646, [%r233+4360];
	fma.rn.f32 	%f2647, %f42, %f2646, %f2645;
	ld.shared.f32 	%f2648, [%r233+4620];
	fma.rn.f32 	%f2649, %f43, %f2648, %f2647;
	ld.shared.f32 	%f2650, [%r233+4880];
	fma.rn.f32 	%f2651, %f44, %f2650, %f2649;
	ld.shared.f32 	%f2652, [%r233+5140];
	fma.rn.f32 	%f2653, %f45, %f2652, %f2651;
	ld.shared.f32 	%f2654, [%r233+5400];
	fma.rn.f32 	%f2655, %f46, %f2654, %f2653;
	ld.shared.f32 	%f2656, [%r233+5660];
	fma.rn.f32 	%f2657, %f47, %f2656, %f2655;
	ld.shared.f32 	%f2658, [%r233+5920];
	fma.rn.f32 	%f2659, %f48, %f2658, %f2657;
	ld.shared.f32 	%f2660, [%r233+6180];
	fma.rn.f32 	%f2661, %f49, %f2660, %f2659;
	ld.shared.f32 	%f2662, [%r233+6440];
	fma.rn.f32 	%f2663, %f50, %f2662, %f2661;
	ld.shared.f32 	%f2664, [%r233+6700];
	fma.rn.f32 	%f2665, %f51, %f2664, %f2663;
	ld.shared.f32 	%f2666, [%r233+6960];
	fma.rn.f32 	%f2667, %f52, %f2666, %f2665;
	ld.shared.f32 	%f2668, [%r233+7220];
	fma.rn.f32 	%f2669, %f53, %f2668, %f2667;
	ld.shared.f32 	%f2670, [%r233+7480];
	fma.rn.f32 	%f2671, %f54, %f2670, %f2669;
	ld.shared.f32 	%f2672, [%r233+7740];
	fma.rn.f32 	%f2673, %f55, %f2672, %f2671;
	ld.shared.f32 	%f2674, [%r233+8000];
	fma.rn.f32 	%f2675, %f56, %f2674, %f2673;
	ld.shared.f32 	%f2676, [%r233+8260];
	fma.rn.f32 	%f2677, %f57, %f2676, %f2675;
	ld.shared.f32 	%f2678, [%r233+8520];
	fma.rn.f32 	%f2679, %f58, %f2678, %f2677;
	ld.shared.f32 	%f2680, [%r233+8780];
	fma.rn.f32 	%f2681, %f59, %f2680, %f2679;
	ld.shared.f32 	%f2682, [%r233+9040];
	fma.rn.f32 	%f2683, %f60, %f2682, %f2681;
	ld.shared.f32 	%f2684, [%r233+9300];
	fma.rn.f32 	%f2685, %f61, %f2684, %f2683;
	ld.shared.f32 	%f2686, [%r233+9560];
	fma.rn.f32 	%f2687, %f62, %f2686, %f2685;
	ld.shared.f32 	%f2688, [%r233+9820];
	fma.rn.f32 	%f2689, %f63, %f2688, %f2687;
	ld.shared.f32 	%f2690, [%r233+10080];
	fma.rn.f32 	%f2691, %f64, %f2690, %f2689;
	ld.shared.f32 	%f2692, [%r233+10340];
	fma.rn.f32 	%f2693, %f65, %f2692, %f2691;
	ld.shared.f32 	%f2694, [%r233+10600];
	fma.rn.f32 	%f2695, %f66, %f2694, %f2693;
	ld.shared.f32 	%f2696, [%r233+10860];
	fma.rn.f32 	%f2697, %f67, %f2696, %f2695;
	ld.shared.f32 	%f2698, [%r233+11120];
	fma.rn.f32 	%f2699, %f68, %f2698, %f2697;
	ld.shared.f32 	%f2700, [%r233+11380];
	fma.rn.f32 	%f2701, %f69, %f2700, %f2699;
	ld.shared.f32 	%f2702, [%r233+11640];
	fma.rn.f32 	%f2703, %f70, %f2702, %f2701;
	ld.shared.f32 	%f2704, [%r233+11900];
	fma.rn.f32 	%f2705, %f71, %f2704, %f2703;
	ld.shared.f32 	%f2706, [%r237+3840];
	mul.f32 	%f2707, %f2705, %f38;
	fma.rn.f32 	%f2708, %f2706, %f37, %f2707;
	div.rn.f32 	%f2709, %f2708, %f39;
	st.shared.f32 	[%r237+3840], %f2709;
	ld.shared.f32 	%f2710, [%r233+3968];
	fma.rn.f32 	%f2711, %f40, %f2710, 0f00000000;
	ld.shared.f32 	%f2712, [%r233+4228];
	fma.rn.f32 	%f2713, %f41, %f2712, %f2711;
	ld.shared.f32 	%f2714, [%r233+4488];
	fma.rn.f32 	%f2715, %f42, %f2714, %f2713;
	ld.shared.f32 	%f2716, [%r233+4748];
	fma.rn.f32 	%f2717, %f43, %f2716, %f2715;
	ld.shared.f32 	%f2718, [%r233+5008];
	fma.rn.f32 	%f2719, %f44, %f2718, %f2717;
	ld.shared.f32 	%f2720, [%r233+5268];
	fma.rn.f32 	%f2721, %f45, %f2720, %f2719;
	ld.shared.f32 	%f2722, [%r233+5528];
	fma.rn.f32 	%f2723, %f46, %f2722, %f2721;
	ld.shared.f32 	%f2724, [%r233+5788];
	fma.rn.f32 	%f2725, %f47, %f2724, %f2723;
	ld.shared.f32 	%f2726, [%r233+6048];
	fma.rn.f32 	%f2727, %f48, %f2726, %f2725;
	ld.shared.f32 	%f2728, [%r233+6308];
	fma.rn.f32 	%f2729, %f49, %f2728, %f2727;
	ld.shared.f32 	%f2730, [%r233+6568];
	fma.rn.f32 	%f2731, %f50, %f2730, %f2729;
	ld.shared.f32 	%f2732, [%r233+6828];
	fma.rn.f32 	%f2733, %f51, %f2732, %f2731;
	ld.shared.f32 	%f2734, [%r233+7088];
	fma.rn.f32 	%f2735, %f52, %f2734, %f2733;
	ld.shared.f32 	%f2736, [%r233+7348];
	fma.rn.f32 	%f2737, %f53, %f2736, %f2735;
	ld.shared.f32 	%f2738, [%r233+7608];
	fma.rn.f32 	%f2739, %f54, %f2738, %f2737;
	ld.shared.f32 	%f2740, [%r233+7868];
	fma.rn.f32 	%f2741, %f55, %f2740, %f2739;
	ld.shared.f32 	%f2742, [%r233+8128];
	fma.rn.f32 	%f2743, %f56, %f2742, %f2741;
	ld.shared.f32 	%f2744, [%r233+8388];
	fma.rn.f32 	%f2745, %f57, %f2744, %f2743;
	ld.shared.f32 	%f2746, [%r233+8648];
	fma.rn.f32 	%f2747, %f58, %f2746, %f2745;
	ld.shared.f32 	%f2748, [%r233+8908];
	fma.rn.f32 	%f2749, %f59, %f2748, %f2747;
	ld.shared.f32 	%f2750, [%r233+9168];
	fma.rn.f32 	%f2751, %f60, %f2750, %f2749;
	ld.shared.f32 	%f2752, [%r233+9428];
	fma.rn.f32 	%f2753, %f61, %f2752, %f2751;
	ld.shared.f32 	%f2754, [%r233+9688];
	fma.rn.f32 	%f2755, %f62, %f2754, %f2753;
	ld.shared.f32 	%f2756, [%r233+9948];
	fma.rn.f32 	%f2757, %f63, %f2756, %f2755;
	ld.shared.f32 	%f2758, [%r233+10208];
	fma.rn.f32 	%f2759, %f64, %f2758, %f2757;
	ld.shared.f32 	%f2760, [%r233+10468];
	fma.rn.f32 	%f2761, %f65, %f2760, %f2759;
	ld.shared.f32 	%f2762, [%r233+10728];
	fma.rn.f32 	%f2763, %f66, %f2762, %f2761;
	ld.shared.f32 	%f2764, [%r233+10988];
	fma.rn.f32 	%f2765, %f67, %f2764, %f2763;
	ld.shared.f32 	%f2766, [%r233+11248];
	fma.rn.f32 	%f2767, %f68, %f2766, %f2765;
	ld.shared.f32 	%f2768, [%r233+11508];
	fma.rn.f32 	%f2769, %f69, %f2768, %f2767;
	ld.shared.f32 	%f2770, [%r233+11768];
	fma.rn.f32 	%f2771, %f70, %f2770, %f2769;
	ld.shared.f32 	%f2772, [%r233+12028];
	fma.rn.f32 	%f2773, %f71, %f2772, %f2771;
	ld.shared.f32 	%f2774, [%r237+3968];
	mul.f32 	%f2775, %f2773, %f38;
	fma.rn.f32 	%f2776, %f2774, %f37, %f2775;
	div.rn.f32 	%f2777, %f2776, %f39;
	st.shared.f32 	[%r237+3968], %f2777;
	add.s32 	%r322, %r322, 32;
	and.b32  	%r324, %r3, 67108832;
	setp.ne.s32 	%p112, %r322, %r324;
	@%p112 bra 	$L__BB0_93;
$L__BB0_94:
	setp.eq.s32 	%p113, %r19, 0;
	@%p113 bra 	$L__BB0_97;
	shl.b32 	%r239, %r1, 7;
	mov.u32 	%r240, _ZZ15flash_attentionPfS_S_S_S_iiiE3pij;
	add.s32 	%r241, %r240, %r239;
	ld.shared.f32 	%f72, [%r241];
	ld.shared.f32 	%f73, [%r241+4];
	ld.shared.f32 	%f74, [%r241+8];
	ld.shared.f32 	%f75, [%r241+12];
	ld.shared.f32 	%f76, [%r241+16];
	ld.shared.f32 	%f77, [%r241+20];
	ld.shared.f32 	%f78, [%r241+24];
	ld.shared.f32 	%f79, [%r241+28];
	ld.shared.f32 	%f80, [%r241+32];
	ld.shared.f32 	%f81, [%r241+36];
	ld.shared.f32 	%f82, [%r241+40];
	ld.shared.f32 	%f83, [%r241+44];
	ld.shared.f32 	%f84, [%r241+48];
	ld.shared.f32 	%f85, [%r241+52];
	ld.shared.f32 	%f86, [%r241+56];
	ld.shared.f32 	%f87, [%r241+60];
	ld.shared.f32 	%f88, [%r241+64];
	ld.shared.f32 	%f89, [%r241+68];
	ld.shared.f32 	%f90, [%r241+72];
	ld.shared.f32 	%f91, [%r241+76];
	ld.shared.f32 	%f92, [%r241+80];
	ld.shared.f32 	%f93, [%r241+84];
	ld.shared.f32 	%f94, [%r241+88];
	ld.shared.f32 	%f95, [%r241+92];
	ld.shared.f32 	%f96, [%r241+96];
	ld.shared.f32 	%f97, [%r241+100];
	ld.shared.f32 	%f98, [%r241+104];
	ld.shared.f32 	%f99, [%r241+108];
	ld.shared.f32 	%f100, [%r241+112];
	ld.shared.f32 	%f101, [%r241+116];
	ld.shared.f32 	%f102, [%r241+120];
	ld.shared.f32 	%f103, [%r241+124];
	mov.b32 	%r325, 0;
$L__BB0_96:
	.pragma "nounroll";
	shl.b32 	%r242, %r324, 5;
	add.s32 	%r243, %r242, %r15;
	shl.b32 	%r244, %r243, 2;
	mov.u32 	%r245, _ZZ15flash_attentionPfS_S_S_S_iiiE2vj;
	add.s32 	%r246, %r245, %r244;
	ld.shared.f32 	%f2778, [%r246];
	fma.rn.f32 	%f2779, %f72, %f2778, 0f00000000;
	ld.shared.f32 	%f2780, [%r246+260];
	fma.rn.f32 	%f2781, %f73, %f2780, %f2779;
	ld.shared.f32 	%f2782, [%r246+520];
	fma.rn.f32 	%f2783, %f74, %f2782, %f2781;
	ld.shared.f32 	%f2784, [%r246+780];
	fma.rn.f32 	%f2785, %f75, %f2784, %f2783;
	ld.shared.f32 	%f2786, [%r246+1040];
	fma.rn.f32 	%f2787, %f76, %f2786, %f2785;
	ld.shared.f32 	%f2788, [%r246+1300];
	fma.rn.f32 	%f2789, %f77, %f2788, %f2787;
	ld.shared.f32 	%f2790, [%r246+1560];
	fma.rn.f32 	%f2791, %f78, %f2790, %f2789;
	ld.shared.f32 	%f2792, [%r246+1820];
	fma.rn.f32 	%f2793, %f79, %f2792, %f2791;
	ld.shared.f32 	%f2794, [%r246+2080];
	fma.rn.f32 	%f2795, %f80, %f2794, %f2793;
	ld.shared.f32 	%f2796, [%r246+2340];
	fma.rn.f32 	%f2797, %f81, %f2796, %f2795;
	ld.shared.f32 	%f2798, [%r246+2600];
	fma.rn.f32 	%f2799, %f82, %f2798, %f2797;
	ld.shared.f32 	%f2800, [%r246+2860];
	fma.rn.f32 	%f2801, %f83, %f2800, %f2799;
	ld.shared.f32 	%f2802, [%r246+3120];
	fma.rn.f32 	%f2803, %f84, %f2802, %f2801;
	ld.shared.f32 	%f2804, [%r246+3380];
	fma.rn.f32 	%f2805, %f85, %f2804, %f2803;
	ld.shared.f32 	%f2806, [%r246+3640];
	fma.rn.f32 	%f2807, %f86, %f2806, %f2805;
	ld.shared.f32 	%f2808, [%r246+3900];
	fma.rn.f32 	%f2809, %f87, %f2808, %f2807;
	ld.shared.f32 	%f2810, [%r246+4160];
	fma.rn.f32 	%f2811, %f88, %f2810, %f2809;
	ld.shared.f32 	%f2812, [%r246+4420];
	fma.rn.f32 	%f2813, %f89, %f2812, %f2811;
	ld.shared.f32 	%f2814, [%r246+4680];
	fma.rn.f32 	%f2815, %f90, %f2814, %f2813;
	ld.shared.f32 	%f2816, [%r246+4940];
	fma.rn.f32 	%f2817, %f91, %f2816, %f2815;
	ld.shared.f32 	%f2818, [%r246+5200];
	fma.rn.f32 	%f2819, %f92, %f2818, %f2817;
	ld.shared.f32 	%f2820, [%r246+5460];
	fma.rn.f32 	%f2821, %f93, %f2820, %f2819;
	ld.shared.f32 	%f2822, [%r246+5720];
	fma.rn.f32 	%f2823, %f94, %f2822, %f2821;
	ld.shared.f32 	%f2824, [%r246+5980];
	fma.rn.f32 	%f2825, %f95, %f2824, %f2823;
	ld.shared.f32 	%f2826, [%r246+6240];
	fma.rn.f32 	%f2827, %f96, %f2826, %f2825;
	ld.shared.f32 	%f2828, [%r246+6500];
	fma.rn.f32 	%f2829, %f97, %f2828, %f2827;
	ld.shared.f32 	%f2830, [%r246+6760];
	fma.rn.f32 	%f2831, %f98, %f2830, %f2829;
	ld.shared.f32 	%f2832, [%r246+7020];
	fma.rn.f32 	%f2833, %f99, %f2832, %f2831;
	ld.shared.f32 	%f2834, [%r246+7280];
	fma.rn.f32 	%f2835, %f100, %f2834, %f2833;
	ld.shared.f32 	%f2836, [%r246+7540];
	fma.rn.f32 	%f2837, %f101, %f2836, %f2835;
	ld.shared.f32 	%f2838, [%r246+7800];
	fma.rn.f32 	%f2839, %f102, %f2838, %f2837;
	ld.shared.f32 	%f2840, [%r246+8060];
	fma.rn.f32 	%f2841, %f103, %f2840, %f2839;
	add.s32 	%r247, %r18, %r242;
	shl.b32 	%r248, %r247, 2;
	mov.u32 	%r249, _ZZ15flash_attentionPfS_S_S_S_iiiE2oi;
	add.s32 	%r250, %r249, %r248;
	ld.shared.f32 	%f2842, [%r250];
	mul.f32 	%f2843, %f2841, %f38;
	fma.rn.f32 	%f2844, %f2842, %f37, %f2843;
	div.rn.f32 	%f2845, %f2844, %f39;
	st.shared.f32 	[%r250], %f2845;
	add.s32 	%r324, %r324, 1;
	add.s32 	%r325, %r325, 1;
	setp.ne.s32 	%p114, %r325, %r19;
	@%p114 bra 	$L__BB0_96;
$L__BB0_97:
	setp.ne.s32 	%p115, %r15, 0;
	bar.sync 	0;
	@%p115 bra 	$L__BB0_99;
	shl.b32 	%r251, %r1, 2;
	mov.u32 	%r252, _ZZ15flash_attentionPfS_S_S_S_iiiE6li_new;
	add.s32 	%r253, %r252, %r251;
	ld.shared.f32 	%f2846, [%r253];
	mov.u32 	%r254, _ZZ15flash_attentionPfS_S_S_S_iiiE2li;
	add.s32 	%r255, %r254, %r251;
	st.shared.f32 	[%r255], %f2846;
$L__BB0_99:
	bar.sync 	0;
	add.s32 	%r314, %r314, 1;
	setp.eq.s32 	%p116, %r314, %r21;
	@%p116 bra 	$L__BB0_100;
	bra.uni 	$L__BB0_11;
$L__BB0_100:
	setp.lt.s32 	%p117, %r77, 32;
	@%p117 bra 	$L__BB0_107;
	mul.lo.s32 	%r27, %r1, 65;
	mov.u32 	%r257, %ctaid.x;
	shl.b32 	%r258, %r257, 5;
	add.s32 	%r259, %r258, %r1;
	mul.lo.s32 	%r28, %r77, %r259;
	add.s32 	%r260, %r3, -1;
	and.b32  	%r29, %r3, 31;
	setp.lt.u32 	%p118, %r260, 31;
	mov.b32 	%r327, 0;
	@%p118 bra 	$L__BB0_104;
	and.b32  	%r327, %r3, 67108832;
	mov.b32 	%r326, 0;
$L__BB0_103:
	.pragma "nounroll";
	shl.b32 	%r262, %r326, 5;
	add.s32 	%r263, %r262, %r15;
	add.s32 	%r264, %r263, %r27;
	shl.b32 	%r265, %r264, 2;
	mov.u32 	%r266, _ZZ15flash_attentionPfS_S_S_S_iiiE2oi;
	add.s32 	%r267, %r266, %r265;
	ld.shared.f32 	%f2847, [%r267];
	add.s32 	%r268, %r263, %r28;
	mul.wide.u32 	%rd382, %r268, 4;
	add.s64 	%rd383, %rd7, %rd382;
	st.global.f32 	[%rd383], %f2847;
	ld.shared.f32 	%f2848, [%r267+128];
	add.s32 	%r269, %r268, 32;
	mul.wide.u32 	%rd384, %r269, 4;
	add.s64 	%rd385, %rd7, %rd384;
	st.global.f32 	[%rd385], %f2848;
	ld.shared.f32 	%f2849, [%r267+256];
	add.s32 	%r270, %r268, 64;
	mul.wide.u32 	%rd386, %r270, 4;
	add.s64 	%rd387, %rd7, %rd386;
	st.global.f32 	[%rd387], %f2849;
	ld.shared.f32 	%f2850, [%r267+384];
	add.s32 	%r271, %r268, 96;
	mul.wide.u32 	%rd388, %r271, 4;
	add.s64 	%rd389, %rd7, %rd388;
	st.global.f32 	[%rd389], %f2850;
	ld.shared.f32 	%f2851, [%r267+512];
	add.s32 	%r272, %r268, 128;
	mul.wide.u32 	%rd390, %r272, 4;
	add.s64 	%rd391, %rd7, %rd390;
	st.global.f32 	[%rd391], %f2851;
	ld.shared.f32 	%f2852, [%r267+640];
	add.s32 	%r273, %r268, 160;
	mul.wide.u32 	%rd392, %r273, 4;
	add.s64 	%rd393, %rd7, %rd392;
	st.global.f32 	[%rd393], %f2852;
	ld.shared.f32 	%f2853, [%r267+768];
	add.s32 	%r274, %r268, 192;
	mul.wide.u32 	%rd394, %r274, 4;
	add.s64 	%rd395, %rd7, %rd394;
	st.global.f32 	[%rd395], %f2853;
	ld.shared.f32 	%f2854, [%r267+896];
	add.s32 	%r275, %r268, 224;
	mul.wide.u32 	%rd396, %r275, 4;
	add.s64 	%rd397, %rd7, %rd396;
	st.global.f32 	[%rd397], %f2854;
	ld.shared.f32 	%f2855, [%r267+1024];
	add.s32 	%r276, %r268, 256;
	mul.wide.u32 	%rd398, %r276, 4;
	add.s64 	%rd399, %rd7, %rd398;
	st.global.f32 	[%rd399], %f2855;
	ld.shared.f32 	%f2856, [%r267+1152];
	add.s32 	%r277, %r268, 288;
	mul.wide.u32 	%rd400, %r277, 4;
	add.s64 	%rd401, %rd7, %rd400;
	st.global.f32 	[%rd401], %f2856;
	ld.shared.f32 	%f2857, [%r267+1280];
	add.s32 	%r278, %r268, 320;
	mul.wide.u32 	%rd402, %r278, 4;
	add.s64 	%rd403, %rd7, %rd402;
	st.global.f32 	[%rd403], %f2857;
	ld.shared.f32 	%f2858, [%r267+1408];
	add.s32 	%r279, %r268, 352;
	mul.wide.u32 	%rd404, %r279, 4;
	add.s64 	%rd405, %rd7, %rd404;
	st.global.f32 	[%rd405], %f2858;
	ld.shared.f32 	%f2859, [%r267+1536];
	add.s32 	%r280, %r268, 384;
	mul.wide.u32 	%rd406, %r280, 4;
	add.s64 	%rd407, %rd7, %rd406;
	st.global.f32 	[%rd407], %f2859;
	ld.shared.f32 	%f2860, [%r267+1664];
	add.s32 	%r281, %r268, 416;
	mul.wide.u32 	%rd408, %r281, 4;
	add.s64 	%rd409, %rd7, %rd408;
	st.global.f32 	[%rd409], %f2860;
	ld.shared.f32 	%f2861, [%r267+1792];
	add.s32 	%r282, %r268, 448;
	mul.wide.u32 	%rd410, %r282, 4;
	add.s64 	%rd411, %rd7, %rd410;
	st.global.f32 	[%rd411], %f2861;
	ld.shared.f32 	%f2862, [%r267+1920];
	add.s32 	%r283, %r268, 480;
	mul.wide.u32 	%rd412, %r283, 4;
	add.s64 	%rd413, %rd7, %rd412;
	st.global.f32 	[%rd413], %f2862;
	ld.shared.f32 	%f2863, [%r267+2048];
	add.s32 	%r284, %r268, 512;
	mul.wide.u32 	%rd414, %r284, 4;
	add.s64 	%rd415, %rd7, %rd414;
	st.global.f32 	[%rd415], %f2863;
	ld.shared.f32 	%f2864, [%r267+2176];
	add.s32 	%r285, %r268, 544;
	mul.wide.u32 	%rd416, %r285, 4;
	add.s64 	%rd417, %rd7, %rd416;
	st.global.f32 	[%rd417], %f2864;
	ld.shared.f32 	%f2865, [%r267+2304];
	add.s32 	%r286, %r268, 576;
	mul.wide.u32 	%rd418, %r286, 4;
	add.s64 	%rd419, %rd7, %rd418;
	st.global.f32 	[%rd419], %f2865;
	ld.shared.f32 	%f2866, [%r267+2432];
	add.s32 	%r287, %r268, 608;
	mul.wide.u32 	%rd420, %r287, 4;
	add.s64 	%rd421, %rd7, %rd420;
	st.global.f32 	[%rd421], %f2866;
	ld.shared.f32 	%f2867, [%r267+2560];
	add.s32 	%r288, %r268, 640;
	mul.wide.u32 	%rd422, %r288, 4;
	add.s64 	%rd423, %rd7, %rd422;
	st.global.f32 	[%rd423], %f2867;
	ld.shared.f32 	%f2868, [%r267+2688];
	add.s32 	%r289, %r268, 672;
	mul.wide.u32 	%rd424, %r289, 4;
	add.s64 	%rd425, %rd7, %rd424;
	st.global.f32 	[%rd425], %f2868;
	ld.shared.f32 	%f2869, [%r267+2816];
	add.s32 	%r290, %r268, 704;
	mul.wide.u32 	%rd426, %r290, 4;
	add.s64 	%rd427, %rd7, %rd426;
	st.global.f32 	[%rd427], %f2869;
	ld.shared.f32 	%f2870, [%r267+2944];
	add.s32 	%r291, %r268, 736;
	mul.wide.u32 	%rd428, %r291, 4;
	add.s64 	%rd429, %rd7, %rd428;
	st.global.f32 	[%rd429], %f2870;
	ld.shared.f32 	%f2871, [%r267+3072];
	add.s32 	%r292, %r268, 768;
	mul.wide.u32 	%rd430, %r292, 4;
	add.s64 	%rd431, %rd7, %rd430;
	st.global.f32 	[%rd431], %f2871;
	ld.shared.f32 	%f2872, [%r267+3200];
	add.s32 	%r293, %r268, 800;
	mul.wide.u32 	%rd432, %r293, 4;
	add.s64 	%rd433, %rd7, %rd432;
	st.global.f32 	[%rd433], %f2872;
	ld.shared.f32 	%f2873, [%r267+3328];
	add.s32 	%r294, %r268, 832;
	mul.wide.u32 	%rd434, %r294, 4;
	add.s64 	%rd435, %rd7, %rd434;
	st.global.f32 	[%rd435], %f2873;
	ld.shared.f32 	%f2874, [%r267+3456];
	add.s32 	%r295, %r268, 864;
	mul.wide.u32 	%rd436, %r295, 4;
	add.s64 	%rd437, %rd7, %rd436;
	st.global.f32 	[%rd437], %f2874;
	ld.shared.f32 	%f2875, [%r267+3584];
	add.s32 	%r296, %r268, 896;
	mul.wide.u32 	%rd438, %r296, 4;
	add.s64 	%rd439, %rd7, %rd438;
	st.global.f32 	[%rd439], %f2875;
	ld.shared.f32 	%f2876, [%r267+3712];
	add.s32 	%r297, %r268, 928;
	mul.wide.u32 	%rd440, %r297, 4;
	add.s64 	%rd441, %rd7, %rd440;
	st.global.f32 	[%rd441], %f2876;
	ld.shared.f32 	%f2877, [%r267+3840];
	add.s32 	%r298, %r268, 960;
	mul.wide.u32 	%rd442, %r298, 4;
	add.s64 	%rd443, %rd7, %rd442;
	st.global.f32 	[%rd443], %f2877;
	ld.shared.f32 	%f2878, [%r267+3968];
	add.s32 	%r299, %r268, 992;
	mul.wide.u32 	%rd444, %r299, 4;
	add.s64 	%rd445, %rd7, %rd444;
	st.global.f32 	[%rd445], %f2878;
	add.s32 	%r326, %r326, 32;
	setp.ne.s32 	%p119, %r326, %r327;
	@%p119 bra 	$L__BB0_103;
$L__BB0_104:
	setp.eq.s32 	%p120, %r29, 0;
	@%p120 bra 	$L__BB0_107;
	add.s32 	%r300, %r15, %r28;
	shl.b32 	%r301, %r327, 5;
	add.s32 	%r330, %r300, %r301;
	add.s32 	%r302, %r15, %r27;
	add.s32 	%r303, %r302, %r301;
	shl.b32 	%r304, %r303, 2;
	mov.u32 	%r305, _ZZ15flash_attentionPfS_S_S_S_iiiE2oi;
	add.s32 	%r329, %r305, %r304;
	neg.s32 	%r328, %r29;
$L__BB0_106:
	.pragma "nounroll";
	ld.shared.f32 	%f2879, [%r329];
	mul.wide.u32 	%rd446, %r330, 4;
	add.s64 	%rd447, %rd7, %rd446;
	st.global.f32 	[%rd447], %f2879;
	add.s32 	%r330, %r330, 32;
	add.s32 	%r329, %r329, 128;
	add.s32 	%r328, %r328, 1;
	setp.ne.s32 	%p121, %r328, 0;
	@%p121 bra 	$L__BB0_106;
$L__BB0_107:
	setp.ne.s32 	%p122, %r15, 0;
	@%p122 bra 	$L__BB0_109;
	mov.u32 	%r306, %tid.y;
	shl.b32 	%r307, %r306, 2;
	mov.u32 	%r308, _ZZ15flash_attentionPfS_S_S_S_iiiE2li;
	add.s32 	%r309, %r308, %r307;
	ld.shared.f32 	%f2880, [%r309];
	st.global.f32 	[%rd8], %f2880;
$L__BB0_109:
	ret;

}


// ===== COMPILED SASS (sm_100) =====

	.target	sm_100

	.elftype	@"ET_EXEC"


//--------------------- .note.nv.tkinfo           --------------------------
	.section	.note.nv.tkinfo,"",@"SHT_NOTE"
	.sectionflags	@"SHF_NOTE_NV_TKINFO"
	.tkinfo
        /*0018*/ 	.word	0x00000002
        /*0030*/ 	.string	""
        /*0030*/ 	.string	"ptxas"
        /*0030*/ 	.string	"Cuda compilation tools, release 13.0, V13.0.88"
        /*0030*/ 	.string	"Build cuda_13.0.r13.0/compiler.36424714_0"
        /*0030*/ 	.string	"-arch sm_100 -m 64 "



//--------------------- .note.nv.cuinfo           --------------------------
	.section	.note.nv.cuinfo,"",@"SHT_NOTE"
	.sectionflags	@"SHF_NOTE_NV_CUINFO"
        /*0018*/ 	.short	0x0002
        /*001a*/ 	.short	0x0064
        /*001c*/ 	.short	0x0082
	.zero		2


//--------------------- .nv.info                  --------------------------
	.section	.nv.info,"",@"SHT_CUDA_INFO"
	.align	4


	//----- nvinfo : EIATTR_REGCOUNT
	.align		4
        /*0000*/ 	.byte	0x04, 0x2f
        /*0002*/ 	.short	(.L_1 - .L_0)
	.align		4
.L_0:
        /*0004*/ 	.word	index@(_Z15flash_attentionPfS_S_S_S_iii)
        /*0008*/ 	.word	0x00000040


	//----- nvinfo : EIATTR_FRAME_SIZE
	.align		4
.L_1:
        /*000c*/ 	.byte	0x04, 0x11
        /*000e*/ 	.short	(.L_3 - .L_2)
	.align		4
.L_2:
        /*0010*/ 	.word	index@($__internal_2_$__cuda_sm3x_div_rn_noftz_f32_slowpath)
        /*0014*/ 	.word	0x00000000


	//----- nvinfo : EIATTR_FRAME_SIZE
	.align		4
.L_3:
        /*0018*/ 	.byte	0x04, 0x11
        /*001a*/ 	.short	(.L_5 - .L_4)
	.align		4
.L_4:
        /*001c*/ 	.word	index@($__internal_1_$__cuda_sm20_sqrt_rn_f32_slowpath)
        /*0020*/ 	.word	0x00000000


	//----- nvinfo : EIATTR_FRAME_SIZE
	.align		4
.L_5:
        /*0024*/ 	.byte	0x04, 0x11
        /*0026*/ 	.short	(.L_7 - .L_6)
	.align		4
.L_6:
        /*0028*/ 	.word	index@($__internal_0_$__cuda_sm20_rcp_rn_f32_slowpath)
        /*002c*/ 	.word	0x00000000


	//----- nvinfo : EIATTR_FRAME_SIZE
	.align		4
.L_7:
        /*0030*/ 	.byte	0x04, 0x11
        /*0032*/ 	.short	(.L_9 - .L_8)
	.align		4
.L_8:
        /*0034*/ 	.word	index@(_Z15flash_attentionPfS_S_S_S_iii)
        /*0038*/ 	.word	0x00000000


	//----- nvinfo : EIATTR_MIN_STACK_SIZE
	.align		4
.L_9:
        /*003c*/ 	.byte	0x04, 0x12
        /*003e*/ 	.short	(.L_11 - .L_10)
	.align		4
.L_10:
        /*0040*/ 	.word	index@(_Z15flash_attentionPfS_S_S_S_iii)
        /*0044*/ 	.word	0x00000000
.L_11:


//--------------------- .nv.compat                --------------------------
	.section	.nv.compat,"",@"SHT_CUDA_COMPAT_INFO"
	.align	4
        /*0000*/ 	.byte	0x02, 0x09, 0x00, 0x00, 0x02, 0x02, 0x01, 0x00, 0x02, 0x05, 0x05, 0x00, 0x03, 0x07, 0x01, 0x01
        /*0010*/ 	.byte	0x02, 0x03, 0x00, 0x00, 0x02, 0x06, 0x01, 0x00, 0x04, 0x0b, 0x08, 0x00, 0x01, 0x00, 0x00, 0x00
        /*0020*/ 	.byte	0x00, 0x00, 0x00, 0x00


//--------------------- .nv.info._Z15flash_attentionPfS_S_S_S_iii --------------------------
	.section	.nv.info._Z15flash_attentionPfS_S_S_S_iii,"",@"SHT_CUDA_INFO"
	.sectionflags	@""
	.align	4


	//----- nvinfo : EIATTR_CUDA_API_VERSION
	.align		4
        /*0000*/ 	.byte	0x04, 0x37
        /*0002*/ 	.short	(.L_13 - .L_12)
.L_12:
        /*0004*/ 	.word	0x00000082


	//----- nvinfo : EIATTR_KPARAM_INFO
	.align		4
.L_13:
        /*0008*/ 	.byte	0x04, 0x17
        /*000a*/ 	.short	(.L_15 - .L_14)
.L_14:
        /*000c*/ 	.word	0x00000000
        /*0010*/ 	.short	0x0007
        /*0012*/ 	.short	0x0030
        /*0014*/ 	.byte	0x00, 0xf0, 0x11, 0x00


	//----- nvinfo : EIATTR_KPARAM_INFO
	.align		4
.L_15:
        /*0018*/ 	.byte	0x04, 0x17
        /*001a*/ 	.short	(.L_17 - .L_16)
.L_16:
        /*001c*/ 	.word	0x00000000
        /*0020*/ 	.short	0x0006
        /*0022*/ 	.short	0x002c
        /*0024*/ 	.byte	0x00, 0xf0, 0x11, 0x00


	//----- nvinfo : EIATTR_KPARAM_INFO
	.align		4
.L_17:
        /*0028*/ 	.byte	0x04, 0x17
        /*002a*/ 	.short	(.L_19 - .L_18)
.L_18:
        /*002c*/ 	.word	0x00000000
        /*0030*/ 	.short	0x0005
        /*0032*/ 	.short	0x0028
        /*0034*/ 	.byte	0x00, 0xf0, 0x11, 0x00


	//----- nvinfo : EIATTR_KPARAM_INFO
	.align		4
.L_19:
        /*0038*/ 	.byte	0x04, 0x17
        /*003a*/ 	.short	(.L_21 - .L_20)
.L_20:
        /*003c*/ 	.word	0x00000000
        /*0040*/ 	.short	0x0004
        /*0042*/ 	.short	0x0020
        /*0044*/ 	.byte	0x00, 0xf5, 0x21, 0x00


	//----- nvinfo : EIATTR_KPARAM_INFO
	.align		4
.L_21:
        /*0048*/ 	.byte	0x04, 0x17
        /*004a*/ 	.short	(.L_23 - .L_22)
.L_22:
        /*004c*/ 	.word	0x00000000
        /*0050*/ 	.short	0x0003
        /*0052*/ 	.short	0x0018
        /*0054*/ 	.byte	0x00, 0xf5, 0x21, 0x00


	//----- nvinfo : EIATTR_KPARAM_INFO
	.align		4
.L_23:
        /*0058*/ 	.byte	0x04, 0x17
        /*005a*/ 	.short	(.L_25 - .L_24)
.L_24:
        /*005c*/ 	.word	0x00000000
        /*0060*/ 	.short	0x0002
        /*0062*/ 	.short	0x0010
        /*0064*/ 	.byte	0x00, 0xf5, 0x21, 0x00


	//----- nvinfo : EIATTR_KPARAM_INFO
	.align		4
.L_25:
        /*0068*/ 	.byte	0x04, 0x17
        /*006a*/ 	.short	(.L_27 - .L_26)
.L_26:
        /*006c*/ 	.word	0x00000000
        /*0070*/ 	.short	0x0001
        /*0072*/ 	.short	0x0008
        /*0074*/ 	.byte	0x00, 0xf5, 0x21, 0x00


	//----- nvinfo : EIATTR_KPARAM_INFO
	.align		4
.L_27:
        /*0078*/ 	.byte	0x04, 0x17
        /*007a*/ 	.short	(.L_29 - .L_28)
.L_28:
        /*007c*/ 	.word	0x00000000
        /*0080*/ 	.short	0x0000
        /*0082*/ 	.short	0x0000
        /*0084*/ 	.byte	0x00, 0xf5, 0x21, 0x00


	//----- nvinfo : EIATTR_SPARSE_MMA_MASK
	.align		4
.L_29:
        /*0088*/ 	.byte	0x03, 0x50
        /*008a*/ 	.short	0x0000


	//----- nvinfo : EIATTR_MAXREG_COUNT
	.align		4
        /*008c*/ 	.byte	0x03, 0x1b
        /*008e*/ 	.short	0x00ff


	//----- nvinfo : EIATTR_NUM_BARRIERS
	.align		4
        /*0090*/ 	.byte	0x02, 0x4c
        /*0092*/ 	.byte	0x01
	.zero		1


	//----- nvinfo : EIATTR_MERCURY_ISA_VERSION
	.align		4
        /*0094*/ 	.byte	0x03, 0x5f
        /*0096*/ 	.short	0x0101


	//----- nvinfo : EIATTR_VRC_CTA_INIT_COUNT
	.align		4
        /*0098*/ 	.byte	0x02, 0x4a
	.zero		1
	.zero		1


	//----- nvinfo : EIATTR_EXIT_INSTR_OFFSETS
	.align		4
        /*009c*/ 	.byte	0x04, 0x1c
        /*009e*/ 	.short	(.L_31 - .L_30)


	//   ....[0]....
.L_30:
        /*00a0*/ 	.word	0x00011670


	//   ....[1]....
        /*00a4*/ 	.word	0x00011700


	//----- nvinfo : EIATTR_CRS_STACK_SIZE
	.align		4
.L_31:
        /*00a8*/ 	.byte	0x04, 0x1e
        /*00aa*/ 	.short	(.L_33 - .L_32)
.L_32:
        /*00ac*/ 	.word	0x00000000


	//----- nvinfo : EIATTR_CBANK_PARAM_SIZE
	.align		4
.L_33:
        /*00b0*/ 	.byte	0x03, 0x19
        /*00b2*/ 	.short	0x0034


	//----- nvinfo : EIATTR_PARAM_CBANK
	.align		4
        /*00b4*/ 	.byte	0x04, 0x0a
        /*00b6*/ 	.short	(.L_35 - .L_34)
	.align		4
.L_34:
        /*00b8*/ 	.word	index@(.nv.constant0._Z15flash_attentionPfS_S_S_S_iii)
        /*00bc*/ 	.short	0x0380
        /*00be*/ 	.short	0x0034


	//----- nvinfo : EIATTR_SW_WAR
	.align		4
.L_35:
        /*00c0*/ 	.byte	0x04, 0x36
        /*00c2*/ 	.short	(.L_37 - .L_36)
.L_36:
        /*00c4*/ 	.word	0x00000008
.L_37:


//--------------------- .nv.callgraph             --------------------------
	.section	.nv.callgraph,"",@"SHT_CUDA_CALLGRAPH"
	.align	4
	.sectionentsize	8
	.align		4
        /*0000*/ 	.word	0x00000000
	.align		4
        /*0004*/ 	.word	0xffffffff
	.align		4
        /*0008*/ 	.word	0x00000000
	.align		4
        /*000c*/ 	.word	0xfffffffe
	.align		4
        /*0010*/ 	.word	0x00000000
	.align		4
        /*0014*/ 	.word	0xfffffffd
	.align		4
        /*0018*/ 	.word	0x00000000
	.align		4
        /*001c*/ 	.word	0xfffffffc


//--------------------- .text._Z15flash_attentionPfS_S_S_S_iii --------------------------
	.section	.text._Z15flash_attentionPfS_S_S_S_iii,"ax",@progbits
	.align	128
        .global         _Z15flash_attentionPfS_S_S_S_iii
        .type           _Z15flash_attentionPfS_S_S_S_iii,@function
        .size           _Z15flash_attentionPfS_S_S_S_iii,(.L_x_116 - _Z15flash_attentionPfS_S_S_S_iii)
        .other          _Z15flash_attentionPfS_S_S_S_iii,@"STO_CUDA_ENTRY STV_DEFAULT"
_Z15flash_attentionPfS_S_S_S_iii:
.text._Z15flash_attentionPfS_S_S_S_iii:
[----:B------:R-:W-:Y:S08]  /*0000*/  LDC R1, c[0x0][0x37c] ;  /* 0x0000df00ff017b82 */ /* 0x000ff00000000800 */
[----:B------:R-:W0:Y:S01]  /*0010*/  S2UR UR4, SR_CTAID.Y ;  /* 0x00000000000479c3 */ /* 0x000e220000002600 */
[----:B------:R-:W1:Y:S01]  /*0020*/  LDCU.64 UR10, c[0x0][0x3a8] ;  /* 0x00007500ff0a77ac */ /* 0x000e620008000a00 */
[----:B------:R-:W2:Y:S01]  /*0030*/  S2R R0, SR_CTAID.X ;  /* 0x0000000000007919 */ /* 0x000ea20000002500 */
[----:B------:R-:W3:Y:S01]  /*0040*/  LDCU.64 UR8, c[0x0][0x398] ;  /* 0x00007300ff0877ac */ /* 0x000ee20008000a00 */
[----:B------:R-:W2:Y:S01]  /*0050*/  S2R R41, SR_TID.Y ;  /* 0x0000000000297919 */ /* 0x000ea20000002200 */
[----:B------:R-:W4:Y:S01]  /*0060*/  LDCU.64 UR12, c[0x0][0x358] ;  /* 0x00006b00ff0c77ac */ /* 0x000f220008000a00 */
[----:B-1----:R-:W-:-:S02]  /*0070*/  USHF.R.S32.HI UR5, URZ, 0x1f, UR11 ;  /* 0x0000001fff057899 */ /* 0x002fc4000801140b */
[----:B------:R-:W-:Y:S02]  /*0080*/  USHF.R.S32.HI UR17, URZ, 0x1f, UR10 ;  /* 0x0000001fff117899 */ /* 0x000fe4000801140a */
[----:B0-----:R-:W-:Y:S02]  /*0090*/  UIMAD.WIDE.U32 UR18, UR4, UR11, URZ ;  /* 0x0000000b041272a5 */ /* 0x001fe4000f8e00ff */
[----:B------:R-:W-:Y:S02]  /*00a0*/  UIMAD UR5, UR5, UR4, URZ ;  /* 0x00000004050572a4 */ /* 0x000fe4000f8e02ff */
[----:B------:R-:W-:Y:S02]  /*00b0*/  UIMAD.WIDE.U32 UR14, UR18, UR10, URZ ;  /* 0x0000000a120e72a5 */ /* 0x000fe4000f8e00ff */
[----:B------:R-:W-:Y:S02]  /*00c0*/  UIADD3 UR16, UPT, UPT, UR19, UR5, URZ ;  /* 0x0000000513107290 */ /* 0x000fe4000fffe0ff */
[----:B---3--:R-:W-:-:S02]  /*00d0*/  ULEA UR5, UP0, UR14, UR8, 0x2 ;  /* 0x000000080e057291 */ /* 0x008fc4000f8010ff */
[----:B------:R-:W-:-:S04]  /*00e0*/  UIMAD UR4, UR16, UR10, URZ ;  /* 0x0000000a100472a4 */ /* 0x000fc8000f8e02ff */
[----:B------:R-:W-:Y:S01]  /*00f0*/  UIMAD UR4, UR17, UR18, UR4 ;  /* 0x00000012110472a4 */ /* 0x000fe2000f8e0204 */
[----:B------:R-:W-:Y:S02]  /*0100*/  MOV R54, UR5 ;  /* 0x0000000500367c02 */ /* 0x000fe40008000f00 */
[----:B--2---:R-:W-:Y:S01]  /*0110*/  LEA R0, R0, R41, 0x5 ;  /* 0x0000002900007211 */ /* 0x004fe200078e28ff */
[----:B------:R-:W-:Y:S02]  /*0120*/  UIADD3 UR7, UPT, UPT, UR15, UR4, URZ ;  /* 0x000000040f077290 */ /* 0x000fe4000fffe0ff */
[----:B------:R-:W-:Y:S02]  /*0130*/  USHF.R.S32.HI UR4, URZ, 0x1f, UR10 ;  /* 0x0000001fff047899 */ /* 0x000fe4000801140a */
[----:B------:R-:W-:Y:S02]  /*0140*/  ULEA.HI.X UR6, UR14, UR9, UR7, 0x2, UP0 ;  /* 0x000000090e067291 */ /* 0x000fe400080f1407 */
[----:B------:R-:W-:-:S02]  /*0150*/  UISETP.GE.AND UP0, UPT, UR10, 0x20, UPT ;  /* 0x000000200a00788c */ /* 0x000fc4000bf06270 */
[----:B------:R-:W-:Y:S02]  /*0160*/  ULEA.HI UR4, UR4, UR10, URZ, 0x5 ;  /* 0x0000000a04047291 */ /* 0x000fe4000f8f28ff */
[----:B------:R-:W-:Y:S02]  /*0170*/  MOV R55, UR6 ;  /* 0x0000000600377c02 */ /* 0x000fe40008000f00 */
[----:B------:R-:W-:-:S03]  /*0180*/  USHF.R.S32.HI UR8, URZ, 0x5, UR4 ;  /* 0x00000005ff087899 */ /* 0x000fc60008011404 */
[----:B----4-:R-:W-:Y:S09]  /*0190*/  BRA.U !UP0, `(.L_x_0) ;  /* 0x0000001508d07547 */ /* 0x010ff2000b800000 */
[----:B------:R-:W0:Y:S01]  /*01a0*/  S2R R5, SR_TID.X ;  /* 0x0000000000057919 */ /* 0x000e220000002100 */
[----:B------:R-:W-:Y:S01]  /*01b0*/  UIADD3 UR4, UPT, UPT, UR8, -0x1, URZ ;  /* 0xffffffff08047890 */ /* 0x000fe2000fffe0ff */
[----:B------:R-:W-:Y:S01]  /*01c0*/  HFMA2 R2, -RZ, RZ, 0, 0 ;  /* 0x00000000ff027431 */ /* 0x000fe200000001ff */
[----:B------:R-:W-:Y:S02]  /*01d0*/  ULOP3.LUT UR20, UR8, 0x1f, URZ, 0xc0, !UPT ;  /* 0x0000001f08147892 */ /* 0x000fe4000f8ec0ff */
[----:B------:R-:W-:Y:S02]  /*01e0*/  UISETP.GE.U32.AND UP0, UPT, UR4, 0x1f, UPT ;  /* 0x0000001f0400788c */ /* 0x000fe4000bf06070 */
[----:B------:R-:W-:Y:S01]  /*01f0*/  UISETP.NE.AND UP1, UPT, UR20, URZ, UPT ;  /* 0x000000ff1400728c */ /* 0x000fe2000bf25270 */
[--C-:B0-----:R-:W-:Y:S02]  /*0200*/  IMAD R3, R0, UR10, R5.reuse ;  /* 0x0000000a00037c24 */ /* 0x101fe4000f8e0205 */
[----:B------:R-:W-:-:S04]  /*0210*/  IMAD R5, R41, 0x41, R5 ;  /* 0x0000004129057824 */ /* 0x000fc800078e0205 */
[----:B------:R-:W-:Y:S05]  /*0220*/  BRA.U !UP0, `(.L_x_1) ;  /* 0x0000001508447547 */ /* 0x000fea000b800000 */
[----:B------:R-:W-:Y:S01]  /*0230*/  ULOP3.LUT UR4, UR8, 0x3ffffe0, URZ, 0xc0, !UPT ;  /* 0x03ffffe008047892 */ /* 0x000fe2000f8ec0ff */
[----:B------:R-:W0:Y:S05]  /*0240*/  LDCU.64 UR22, c[0x0][0x380] ;  /* 0x00007000ff1677ac */ /* 0x000e2a0008000a00 */
[----:B------:R-:W-:Y:S01]  /*0250*/  MOV R2, UR4 ;  /* 0x0000000400027c02 */ /* 0x000fe20008000f00 */
[----:B------:R-:W-:-:S06]  /*0260*/  UMOV UR4, URZ ;  /* 0x000000ff00047c82 */ /* 0x000fcc0008000000 */
.L_x_2:
[----:B------:R-:W-:-:S06]  /*0270*/  USHF.L.U32 UR21, UR4, 0x5, URZ ;  /* 0x0000000504157899 */ /* 0x000fcc00080006ff */
[----:B------:R-:W-:-:S04]  /*0280*/  IADD3 R24, PT, PT, R3, UR21, RZ ;  /* 0x0000001503187c10 */ /* 0x000fc8000fffe0ff */
[C---:B-1----:R-:W-:Y:S01]  /*0290*/  IADD3 R4, P0, PT, R24.reuse, UR14, RZ ;  /* 0x0000000e18047c10 */ /* 0x042fe2000ff1e0ff */
[C---:B------:R-:W-:Y:S01]  /*02a0*/  IMAD.WIDE.U32 R52, R24.reuse, 0x4, R54 ;  /* 0x0000000418347825 */ /* 0x040fe200078e0036 */
[----:B------:R-:W-:Y:S02]  /*02b0*/  IADD3 R35, PT, PT, R24, 0x20, RZ ;  /* 0x0000002018237810 */ /* 0x000fe40007ffe0ff */
[----:B------:R-:W-:Y:S02]  /*02c0*/  IADD3.X R7, PT, PT, RZ, UR7, RZ, P0, !PT ;  /* 0x00000007ff077c10 */ /* 0x000fe400087fe4ff */
[C---:B0-----:R-:W-:Y:S01]  /*02d0*/  LEA R6, P0, R4.reuse, UR22, 0x2 ;  /* 0x0000001604067c11 */ /* 0x041fe2000f8010ff */
[----:B------:R-:W2:Y:S03]  /*02e0*/  LDG.E R52, desc[UR12][R52.64] ;  /* 0x0000000c34347981 */ /* 0x000ea6000c1e1900 */
[----:B------:R-:W-:-:S02]  /*02f0*/  LEA.HI.X R7, R4, UR23, R7, 0x2, P0 ;  /* 0x0000001704077c11 */ /* 0x000fc400080f1407 */
[C---:B------:R-:W-:Y:S02]  /*0300*/  IADD3 R4, P0, PT, R35.reuse, UR14, RZ ;  /* 0x0000000e23047c10 */ /* 0x040fe4000ff1e0ff */
[----:B------:R-:W-:Y:S01]  /*0310*/  IADD3 R39, PT, PT, R24, 0x40, RZ ;  /* 0x0000004018277810 */ /* 0x000fe20007ffe0ff */
[----:B------:R0:W3:Y:S01]  /*0320*/  LDG.E R57, desc[UR12][R6.64] ;  /* 0x0000000c06397981 */ /* 0x0000e2000c1e1900 */
[----:B------:R-:W-:Y:S02]  /*0330*/  IADD3.X R9, PT, PT, RZ, UR7, RZ, P0, !PT ;  /* 0x00000007ff097c10 */ /* 0x000fe400087fe4ff */
[----:B------:R-:W-:Y:S01]  /*0340*/  LEA R8, P0, R4, UR22, 0x2 ;  /* 0x0000001604087c11 */ /* 0x000fe2000f8010ff */
[----:B------:R-:W-:-:S03]  /*0350*/  IMAD.WIDE.U32 R34, R35, 0x4, R54 ;  /* 0x0000000423227825 */ /* 0x000fc600078e0036 */
[----:B------:R-:W-:Y:S02]  /*0360*/  LEA.HI.X R9, R4, UR23, R9, 0x2, P0 ;  /* 0x0000001704097c11 */ /* 0x000fe400080f1409 */
[C---:B------:R-:W-:Y:S01]  /*0370*/  IADD3 R4, P0, PT, R39.reuse, UR14, RZ ;  /* 0x0000000e27047c10 */ /* 0x040fe2000ff1e0ff */
[----:B------:R-:W4:Y:S04]  /*0380*/  LDG.E R34, desc[UR12][R34.64] ;  /* 0x0000000c22227981 */ /* 0x000f28000c1e1900 */
[----:B------:R1:W5:Y:S01]  /*0390*/  LDG.E R29, desc[UR12][R8.64] ;  /* 0x0000000c081d7981 */ /* 0x000362000c1e1900 */
[----:B0-----:R-:W-:Y:S02]  /*03a0*/  IADD3.X R7, PT, PT, RZ, UR7, RZ, P0, !PT ;  /* 0x00000007ff077c10 */ /* 0x001fe400087fe4ff */
[----:B------:R-:W-:Y:S01]  /*03b0*/  LEA R6, P0, R4, UR22, 0x2 ;  /* 0x0000001604067c11 */ /* 0x000fe2000f8010ff */
[----:B------:R-:W-:Y:S01]  /*03c0*/  IMAD.WIDE.U32 R38, R39, 0x4, R54 ;  /* 0x0000000427267825 */ /* 0x000fe200078e0036 */
[----:B------:R-:W-:-:S02]  /*03d0*/  IADD3 R51, PT, PT, R24, 0x60, RZ ;  /* 0x0000006018337810 */ /* 0x000fc40007ffe0ff */
[----:B------:R-:W-:Y:S02]  /*03e0*/  LEA.HI.X R7, R4, UR23, R7, 0x2, P0 ;  /* 0x0000001704077c11 */ /* 0x000fe400080f1407 */
[----:B------:R-:W-:Y:S01]  /*03f0*/  IADD3 R4, P0, PT, R51, UR14, RZ ;  /* 0x0000000e33047c10 */ /* 0x000fe2000ff1e0ff */
[----:B------:R-:W4:Y:S04]  /*0400*/  LDG.E R38, desc[UR12][R38.64] ;  /* 0x0000000c26267981 */ /* 0x000f28000c1e1900 */
[----:B------:R0:W4:Y:S01]  /*0410*/  LDG.E R27, desc[UR12][R6.64] ;  /* 0x0000000c061b7981 */ /* 0x000122000c1e1900 */
[----:B-1----:R-:W-:Y:S02]  /*0420*/  IADD3.X R9, PT, PT, RZ, UR7, RZ, P0, !PT ;  /* 0x00000007ff097c10 */ /* 0x002fe400087fe4ff */
[----:B------:R-:W-:-:S02]  /*0430*/  LEA R8, P0, R4, UR22, 0x2 ;  /* 0x0000001604087c11 */ /* 0x000fc4000f8010ff */
[----:B------:R-:W-:Y:S01]  /*0440*/  IADD3 R13, PT, PT, R24, 0x80, RZ ;  /* 0x00000080180d7810 */ /* 0x000fe20007ffe0ff */
[----:B------:R-:W-:Y:S01]  /*0450*/  IMAD.WIDE.U32 R50, R51, 0x4, R54 ;  /* 0x0000000433327825 */ /* 0x000fe200078e0036 */
[----:B------:R-:W-:Y:S02]  /*0460*/  LEA.HI.X R9, R4, UR23, R9, 0x2, P0 ;  /* 0x0000001704097c11 */ /* 0x000fe400080f1409 */
[----:B------:R-:W-:-:S03]  /*0470*/  IADD3 R4, P0, PT, R13, UR14, RZ ;  /* 0x0000000e0d047c10 */ /* 0x000fc6000ff1e0ff */
[----:B------:R1:W4:Y:S01]  /*0480*/  LDG.E R25, desc[UR12][R8.64] ;  /* 0x0000000c08197981 */ /* 0x000322000c1e1900 */
[----:B0-----:R-:W-:Y:S02]  /*0490*/  IADD3.X R7, PT, PT, RZ, UR7, RZ, P0, !PT ;  /* 0x00000007ff077c10 */ /* 0x001fe400087fe4ff */
[----:B------:R-:W-:Y:S01]  /*04a0*/  LEA R10, P0, R4, UR22, 0x2 ;  /* 0x00000016040a7c11 */ /* 0x000fe2000f8010ff */
[----:B------:R-:W4:Y:S01]  /*04b0*/  LDG.E R50, desc[UR12][R50.64] ;  /* 0x0000000c32327981 */ /* 0x000f22000c1e1900 */
[----:B------:R-:W-:Y:S02]  /*04c0*/  IADD3 R47, PT, PT, R24, 0xa0, RZ ;  /* 0x000000a0182f7810 */ /* 0x000fe40007ffe0ff */
[----:B------:R-:W-:Y:S01]  /*04d0*/  LEA.HI.X R11, R4, UR23, R7, 0x2, P0 ;  /* 0x00000017040b7c11 */ /* 0x000fe200080f1407 */
[----:B------:R-:W-:Y:S01]  /*04e0*/  IMAD.WIDE.U32 R6, R13, 0x4, R54 ;  /* 0x000000040d067825 */ /* 0x000fe200078e0036 */
[----:B------:R-:W-:-:S03]  /*04f0*/  IADD3 R4, P0, PT, R47, UR14, RZ ;  /* 0x0000000e2f047c10 */ /* 0x000fc6000ff1e0ff */
[----:B------:R-:W4:Y:S01]  /*0500*/  LDG.E R23, desc[UR12][R10.64] ;  /* 0x0000000c0a177981 */ /* 0x000f22000c1e1900 */
[----:B-1----:R-:W-:-:S03]  /*0510*/  IADD3.X R9, PT, PT, RZ, UR7, RZ, P0, !PT ;  /* 0x00000007ff097c10 */ /* 0x002fc600087fe4ff */
[----:B------:R0:W4:Y:S01]  /*0520*/  LDG.E R40, desc[UR12][R6.64] ;  /* 0x0000000c06287981 */ /* 0x000122000c1e1900 */
[----:B------:R-:W-:Y:S02]  /*0530*/  LEA R8, P0, R4, UR22, 0x2 ;  /* 0x0000001604087c11 */ /* 0x000fe4000f8010ff */
        /* <DEDUP_REMOVED lines=8> */
[----:B------:R-:W-:Y:S01]  /*05c0*/  IADD3 R37, PT, PT, R24, 0xe0, RZ ;  /* 0x000000e018257810 */ /* 0x000fe20007ffe0ff */
[----:B------:R-:W-:Y:S01]  /*05d0*/  IMAD.WIDE.U32 R44, R45, 0x4, R54 ;  /* 0x000000042d2c7825 */ /* 0x000fe200078e0036 */
[----:B------:R-:W-:Y:S02]  /*05e0*/  LEA.HI.X R7, R4, UR23, R7, 0x2, P0 ;  /* 0x0000001704077c11 */ /* 0x000fe400080f1407 */
[----:B------:R-:W-:-:S03]  /*05f0*/  IADD3 R4, P0, PT, R37, UR14, RZ ;  /* 0x0000000e25047c10 */ /* 0x000fc6000ff1e0ff */
[----:B------:R0:W4:Y:S01]  /*0600*/  LDG.E R19, desc[UR12][R6.64] ;  /* 0x0000000c06137981 */ /* 0x000122000c1e1900 */
[----:B-1----:R-:W-:Y:S02]  /*0610*/  IADD3.X R9, PT, PT, RZ, UR7, RZ, P0, !PT ;  /* 0x00000007ff097c10 */ /* 0x002fe400087fe4ff */
[----:B------:R-:W-:Y:S01]  /*0620*/  LEA R8, P0, R4, UR22, 0x2 ;  /* 0x0000001604087c11 */ /* 0x000fe2000f8010ff */
[----:B------:R-:W4:Y:S01]  /*0630*/  LDG.E R44, desc[UR12][R44.64] ;  /* 0x0000000c2c2c7981 */ /* 0x000f22000c1e1900 */
[----:B------:R-:W-:Y:S01]  /*0640*/  IMAD.WIDE.U32 R36, R37, 0x4, R54 ;  /* 0x0000000425247825 */ /* 0x000fe200078e0036 */
[----:B------:R-:W-:Y:S02]  /*0650*/  IADD3 R33, PT, PT, R24, 0x100, RZ ;  /* 0x0000010018217810 */ /* 0x000fe40007ffe0ff */
[----:B------:R-:W-:Y:S02]  /*0660*/  LEA.HI.X R9, R4, UR23, R9, 0x2, P0 ;  /* 0x0000001704097c11 */ /* 0x000fe400080f1409 */
[----:B------:R-:W-:Y:S01]  /*0670*/  IADD3 R4, P0, PT, R33, UR14, RZ ;  /* 0x0000000e21047c10 */ /* 0x000fe2000ff1e0ff */
[----:B------:R-:W4:Y:S04]  /*0680*/  LDG.E R36, desc[UR12][R36.64] ;  /* 0x0000000c24247981 */ /* 0x000f28000c1e1900 */
[----:B------:R1:W4:Y:S01]  /*0690*/  LDG.E R17, desc[UR12][R8.64] ;  /* 0x0000000c08117981 */ /* 0x000322000c1e1900 */
[----:B0-----:R-:W-:-:S02]  /*06a0*/  IADD3.X R7, PT, PT, RZ, UR7, RZ, P0, !PT ;  /* 0x00000007ff077c10 */ /* 0x001fc400087fe4ff */
[----:B------:R-:W-:Y:S02]  /*06b0*/  LEA R6, P0, R4, UR22, 0x2 ;  /* 0x0000001604067c11 */ /* 0x000fe4000f8010ff */
[----:B------:R-:W-:Y:S01]  /*06c0*/  IADD3 R43, PT, PT, R24, 0x120, RZ ;  /* 0x00000120182b7810 */ /* 0x000fe20007ffe0ff */
[----:B------:R-:W-:Y:S01]  /*06d0*/  IMAD.WIDE.U32 R32, R33, 0x4, R54 ;  /* 0x0000000421207825 */ /* 0x000fe200078e0036 */
[----:B------:R-:W-:Y:S02]  /*06e0*/  LEA.HI.X R7, R4, UR23, R7, 0x2, P0 ;  /* 0x0000001704077c11 */ /* 0x000fe400080f1407 */
[----:B------:R-:W-:-:S03]  /*06f0*/  IADD3 R4, P0, PT, R43, UR14, RZ ;  /* 0x0000000e2b047c10 */ /* 0x000fc6000ff1e0ff */
[----:B------:R0:W4:Y:S01]  /*0700*/  LDG.E R15, desc[UR12][R6.64] ;  /* 0x0000000c060f7981 */ /* 0x000122000c1e1900 */
[----:B-1----:R-:W-:Y:S02]  /*0710*/  IADD3.X R9, PT, PT, RZ, UR7, RZ, P0, !PT ;  /* 0x00000007ff097c10 */ /* 0x002fe400087fe4ff */
[C---:B------:R-:W-:Y:S01]  /*0720*/  LEA R12, P0, R4.reuse, UR22, 0x2 ;  /* 0x00000016040c7c11 */ /* 0x040fe2000f8010ff */
[----:B------:R-:W4:Y:S03]  /*0730*/  LDG.E R32, desc[UR12][R32.64] ;  /* 0x0000000c20207981 */ /* 0x000f26000c1e1900 */
[----:B------:R-:W-:Y:S02]  /*0740*/  LEA.HI.X R13, R4, UR23, R9, 0x2, P0 ;  /* 0x00000017040d7c11 */ /* 0x000fe400080f1409 */
[----:B------:R-:W-:-:S03]  /*0750*/  IADD3 R9, PT, PT, R24, 0x140, RZ ;  /* 0x0000014018097810 */ /* 0x000fc60007ffe0ff */
[----:B------:R1:W4:Y:S01]  /*0760*/  LDG.E R28, desc[UR12][R12.64] ;  /* 0x0000000c0c1c7981 */ /* 0x000322000c1e1900 */
[----:B------:R-:W-:Y:S01]  /*0770*/  IADD3 R4, P0, PT, R9, UR14, RZ ;  /* 0x0000000e09047c10 */ /* 0x000fe2000ff1e0ff */
[----:B------:R-:W-:-:S03]  /*0780*/  IMAD.WIDE.U32 R42, R43, 0x4, R54 ;  /* 0x000000042b2a7825 */ /* 0x000fc600078e0036 */
[----:B0-----:R-:W-:Y:S02]  /*0790*/  IADD3.X R7, PT, PT, RZ, UR7, RZ, P0, !PT ;  /* 0x00000007ff077c10 */ /* 0x001fe400087fe4ff */
[----:B------:R-:W-:Y:S01]  /*07a0*/  LEA R10, P0, R4, UR22, 0x2 ;  /* 0x00000016040a7c11 */ /* 0x000fe2000f8010ff */
[----:B------:R0:W4:Y:S01]  /*07b0*/  LDG.E R42, desc[UR12][R42.64] ;  /* 0x0000000c2a2a7981 */ /* 0x000122000c1e1900 */
[----:B------:R-:W-:Y:S02]  /*07c0*/  IADD3 R31, PT, PT, R24, 0x160, RZ ;  /* 0x00000160181f7810 */ /* 0x000fe40007ffe0ff */
[----:B------:R-:W-:Y:S02]  /*07d0*/  LEA.HI.X R11, R4, UR23, R7, 0x2, P0 ;  /* 0x00000017040b7c11 */ /* 0x000fe400080f1407 */
[----:B------:R-:W-:Y:S02]  /*07e0*/  IADD3 R51, PT, PT, R24, 0x180, RZ ;  /* 0x0000018018337810 */ /* 0x000fe40007ffe0ff */
[----:B-1----:R-:W-:Y:S01]  /*07f0*/  IADD3 R13, P0, PT, R31, UR14, RZ ;  /* 0x0000000e1f0d7c10 */ /* 0x002fe2000ff1e0ff */
[----:B------:R1:W4:Y:S01]  /*0800*/  LDG.E R4, desc[UR12][R10.64] ;  /* 0x0000000c0a047981 */ /* 0x000322000c1e1900 */
[----:B------:R-:W-:Y:S01]  /*0810*/  IADD3 R14, P1, PT, R51, UR14, RZ ;  /* 0x0000000e330e7c10 */ /* 0x000fe2000ff3e0ff */
[----:B------:R-:W-:Y:S01]  /*0820*/  IMAD.WIDE.U32 R6, R31, 0x4, R54 ;  /* 0x000000041f067825 */ /* 0x000fe200078e0036 */
[----:B------:R-:W-:-:S02]  /*0830*/  IADD3.X R18, PT, PT, RZ, UR7, RZ, P0, !PT ;  /* 0x00000007ff127c10 */ /* 0x000fc400087fe4ff */
[----:B------:R-:W-:Y:S02]  /*0840*/  LEA R12, P0, R13, UR22, 0x2 ;  /* 0x000000160d0c7c11 */ /* 0x000fe4000f8010ff */
[----:B------:R-:W-:Y:S01]  /*0850*/  IADD3.X R31, PT, PT, RZ, UR7, RZ, P1, !PT ;  /* 0x00000007ff1f7c10 */ /* 0x000fe20008ffe4ff */
[----:B------:R-:W-:Y:S01]  /*0860*/  IMAD.WIDE.U32 R8, R9, 0x4, R54 ;  /* 0x0000000409087825 */ /* 0x000fe200078e0036 */
[C---:B------:R-:W-:Y:S01]  /*0870*/  LEA R58, P1, R14.reuse, UR22, 0x2 ;  /* 0x000000160e3a7c11 */ /* 0x040fe2000f8210ff */
[----:B------:R-:W4:Y:S01]  /*0880*/  LDG.E R16, desc[UR12][R6.64] ;  /* 0x0000000c06107981 */ /* 0x000f22000c1e1900 */
[----:B------:R-:W-:Y:S02]  /*0890*/  LEA.HI.X R13, R13, UR23, R18, 0x2, P0 ;  /* 0x000000170d0d7c11 */ /* 0x000fe400080f1412 */
[----:B------:R-:W-:Y:S01]  /*08a0*/  LEA.HI.X R59, R14, UR23, R31, 0x2, P1 ;  /* 0x000000170e3b7c11 */ /* 0x000fe200088f141f */
[----:B------:R1:W4:Y:S04]  /*08b0*/  LDG.E R20, desc[UR12][R8.64] ;  /* 0x0000000c08147981 */ /* 0x000328000c1e1900 */
[----:B------:R1:W4:Y:S04]  /*08c0*/  LDG.E R14, desc[UR12][R12.64] ;  /* 0x0000000c0c0e7981 */ /* 0x000328000c1e1900 */
[----:B------:R-:W4:Y:S01]  /*08d0*/  LDG.E R48, desc[UR12][R58.64] ;  /* 0x0000000c3a307981 */ /* 0x000f22000c1e1900 */
[----:B------:R-:W-:-:S02]  /*08e0*/  IADD3 R53, PT, PT, R24, 0x1a0, RZ ;  /* 0x000001a018357810 */ /* 0x000fc40007ffe0ff */
[----:B0-----:R-:W-:Y:S02]  /*08f0*/  IADD3 R43, PT, PT, R24, 0x1c0, RZ ;  /* 0x000001c0182b7810 */ /* 0x001fe40007ffe0ff */
[----:B-1----:R-:W-:Y:S02]  /*0900*/  IADD3 R10, P2, PT, R53, UR14, RZ ;  /* 0x0000000e350a7c10 */ /* 0x002fe4000ff5e0ff */
[----:B------:R-:W-:Y:S02]  /*0910*/  IADD3 R8, P3, PT, R43, UR14, RZ ;  /* 0x0000000e2b087c10 */ /* 0x000fe4000ff7e0ff */
[----:B------:R-:W-:Y:S02]  /*0920*/  IADD3.X R7, PT, PT, RZ, UR7, RZ, P2, !PT ;  /* 0x00000007ff077c10 */ /* 0x000fe400097fe4ff */
[----:B------:R-:W-:Y:S02]  /*0930*/  LEA R6, P0, R10, UR22, 0x2 ;  /* 0x000000160a067c11 */ /* 0x000fe4000f8010ff */
[----:B------:R-:W-:-:S02]  /*0940*/  IADD3.X R9, PT, PT, RZ, UR7, RZ, P3, !PT ;  /* 0x00000007ff097c10 */ /* 0x000fc40009ffe4ff */
[----:B------:R-:W-:Y:S02]  /*0950*/  LEA R30, P1, R8, UR22, 0x2 ;  /* 0x00000016081e7c11 */ /* 0x000fe4000f8210ff */
[C---:B------:R-:W-:Y:S02]  /*0960*/  IADD3 R45, PT, PT, R24.reuse, 0x1e0, RZ ;  /* 0x000001e0182d7810 */ /* 0x040fe40007ffe0ff */
[----:B------:R-:W-:Y:S02]  /*0970*/  IADD3 R47, PT, PT, R24, 0x200, RZ ;  /* 0x00000200182f7810 */ /* 0x000fe40007ffe0ff */
[----:B------:R-:W-:Y:S02]  /*0980*/  LEA.HI.X R7, R10, UR23, R7, 0x2, P0 ;  /* 0x000000170a077c11 */ /* 0x000fe400080f1407 */
[----:B------:R-:W-:Y:S02]  /*0990*/  LEA.HI.X R31, R8, UR23, R9, 0x2, P1 ;  /* 0x00000017081f7c11 */ /* 0x000fe400088f1409 */
[----:B------:R-:W-:Y:S01]  /*09a0*/  IADD3 R11, P0, PT, R45, UR14, RZ ;  /* 0x0000000e2d0b7c10 */ /* 0x000fe2000ff1e0ff */
[----:B------:R-:W0:Y:S01]  /*09b0*/  S2UR UR9, SR_CgaCtaId ;  /* 0x00000000000979c3 */ /* 0x000e220000008800 */
[----:B------:R-:W-:Y:S01]  /*09c0*/  IADD3 R8, P1, PT, R47, UR14, RZ ;  /* 0x0000000e2f087c10 */ /* 0x000fe2000ff3e0ff */
[----:B------:R1:W4:Y:S01]  /*09d0*/  LDG.E R9, desc[UR12][R6.64] ;  /* 0x0000000c06097981 */ /* 0x000322000c1e1900 */
[----:B------:R-:W-:-:S02]  /*09e0*/  IADD3.X R18, PT, PT, RZ, UR7, RZ, P0, !PT ;  /* 0x00000007ff127c10 */ /* 0x000fc400087fe4ff */
[----:B------:R-:W-:Y:S02]  /*09f0*/  IADD3.X R13, PT, PT, RZ, UR7, RZ, P1, !PT ;  /* 0x00000007ff0d7c10 */ /* 0x000fe40008ffe4ff */
[C---:B------:R-:W-:Y:S02]  /*0a00*/  LEA R10, P0, R11.reuse, UR22, 0x2 ;  /* 0x000000160b0a7c11 */ /* 0x040fe4000f8010ff */
[----:B------:R-:W-:Y:S02]  /*0a10*/  LEA R12, P1, R8, UR22, 0x2 ;  /* 0x00000016080c7c11 */ /* 0x000fe4000f8210ff */
[----:B------:R-:W-:Y:S02]  /*0a20*/  IADD3 R49, PT, PT, R24, 0x220, RZ ;  /* 0x0000022018317810 */ /* 0x000fe40007ffe0ff */
[----:B------:R-:W-:Y:S02]  /*0a30*/  LEA.HI.X R11, R11, UR23, R18, 0x2, P0 ;  /* 0x000000170b0b7c11 */ /* 0x000fe400080f1412 */
[----:B------:R-:W-:Y:S01]  /*0a40*/  LEA.HI.X R13, R8, UR23, R13, 0x2, P1 ;  /* 0x00000017080d7c11 */ /* 0x000fe200088f140d */
[----:B------:R0:W4:Y:S01]  /*0a50*/  LDG.E R18, desc[UR12][R30.64] ;  /* 0x0000000c1e127981 */ /* 0x000122000c1e1900 */
[----:B------:R-:W-:Y:S01]  /*0a60*/  IADD3 R8, P0, PT, R49, UR14, RZ ;  /* 0x0000000e31087c10 */ /* 0x000fe2000ff1e0ff */
[----:B------:R-:W-:-:S02]  /*0a70*/  UMOV UR5, 0x400 ;  /* 0x0000040000057882 */ /* 0x000fc40000000000 */
[----:B------:R0:W4:Y:S01]  /*0a80*/  LDG.E R61, desc[UR12][R10.64] ;  /* 0x0000000c0a3d7981 */ /* 0x000122000c1e1900 */
[----:B-1----:R-:W-:Y:S02]  /*0a90*/  IADD3.X R7, PT, PT, RZ, UR7, RZ, P0, !PT ;  /* 0x00000007ff077c10 */ /* 0x002fe400087fe4ff */
[C---:B------:R-:W-:Y:S01]  /*0aa0*/  LEA R6, P0, R8.reuse, UR22, 0x2 ;  /* 0x0000001608067c11 */ /* 0x040fe2000f8010ff */
[----:B------:R1:W4:Y:S03]  /*0ab0*/  LDG.E R39, desc[UR12][R12.64] ;  /* 0x0000000c0c277981 */ /* 0x000326000c1e1900 */
[----:B------:R-:W-:Y:S02]  /*0ac0*/  LEA.HI.X R7, R8, UR23, R7, 0x2, P0 ;  /* 0x0000001708077c11 */ /* 0x000fe400080f1407 */
[----:B------:R-:W-:Y:S01]  /*0ad0*/  IADD3 R8, PT, PT, R24, 0x240, RZ ;  /* 0x0000024018087810 */ /* 0x000fe20007ffe0ff */
[----:B------:R-:W-:-:S02]  /*0ae0*/  UIADD3 UR6, UPT, UPT, UR5, 0x6100, URZ ;  /* 0x0000610005067890 */ /* 0x000fc4000fffe0ff */
[----:B------:R1:W4:Y:S01]  /*0af0*/  LDG.E R37, desc[UR12][R6.64] ;  /* 0x0000000c06257981 */ /* 0x000322000c1e1900 */
[----:B------:R-:W-:-:S04]  /*0b00*/  IADD3 R22, P0, PT, R8, UR14, RZ ;  /* 0x0000000e08167c10 */ /* 0x000fc8000ff1e0ff */
[----:B0-----:R-:W-:Y:S02]  /*0b10*/  IADD3.X R31, PT, PT, RZ, UR7, RZ, P0, !PT ;  /* 0x00000007ff1f7c10 */ /* 0x001fe400087fe4ff */
[----:B------:R-:W-:Y:S01]  /*0b20*/  LEA R10, P0, R22, UR22, 0x2 ;  /* 0x00000016160a7c11 */ /* 0x000fe2000f8010ff */
[----:B------:R-:W-:-:S03]  /*0b30*/  UIADD3 UR5, UPT, UPT, UR5, 0x8180, URZ ;  /* 0x0000818005057890 */ /* 0x000fc6000fffe0ff */
[----:B------:R-:W-:Y:S02]  /*0b40*/  LEA.HI.X R11, R22, UR23, R31, 0x2, P0 ;  /* 0x00000017160b7c11 */ /* 0x000fe400080f141f */
[----:B------:R-:W-:Y:S01]  /*0b50*/  IADD3 R22, PT, PT, R24, 0x260, RZ ;  /* 0x0000026018167810 */ /* 0x000fe20007ffe0ff */
[----:B------:R-:W-:Y:S02]  /*0b60*/  ULEA UR6, UR9, UR6, 0x18 ;  /* 0x0000000609067291 */ /* 0x000fe4000f8ec0ff */
[----:B------:R-:W-:Y:S01]  /*0b70*/  ULEA UR5, UR9, UR5, 0x18 ;  /* 0x0000000509057291 */ /* 0x000fe2000f8ec0ff */
[----:B-1----:R-:W-:Y:S01]  /*0b80*/  IADD3 R12, PT, PT, R5, UR21, RZ ;  /* 0x00000015050c7c10 */ /* 0x002fe2000fffe0ff */
[----:B------:R0:W4:Y:S01]  /*0b90*/  LDG.E R35, desc[UR12][R10.64] ;  /* 0x0000000c0a237981 */ /* 0x000122000c1e1900 */
[----:B------:R-:W-:Y:S02]  /*0ba0*/  IADD3 R13, P0, PT, R22, UR14, RZ ;  /* 0x0000000e160d7c10 */ /* 0x000fe4000ff1e0ff */
[----:B------:R-:W-:-:S02]  /*0bb0*/  LEA R6, R12, UR6, 0x2 ;  /* 0x000000060c067c11 */ /* 0x000fc4000f8e10ff */
[----:B------:R-:W-:Y:S02]  /*0bc0*/  LEA R7, R12, UR5, 0x2 ;  /* 0x000000050c077c11 */ /* 0x000fe4000f8e10ff */
[----:B------:R-:W-:Y:S02]  /*0bd0*/  IADD3.X R26, PT, PT, RZ, UR7, RZ, P0, !PT ;  /* 0x00000007ff1a7c10 */ /* 0x000fe400087fe4ff */
[----:B------:R-:W-:-:S04]  /*0be0*/  LEA R12, P0, R13, UR22, 0x2 ;  /* 0x000000160d0c7c11 */ /* 0x000fc8000f8010ff */
[----:B------:R-:W-:Y:S02]  /*0bf0*/  LEA.HI.X R13, R13, UR23, R26, 0x2, P0 ;  /* 0x000000170d0d7c11 */ /* 0x000fe400080f141a */
[----:B------:R-:W-:-:S03]  /*0c00*/  IADD3 R26, PT, PT, R24, 0x280, RZ ;  /* 0x00000280181a7810 */ /* 0x000fc60007ffe0ff */
[----:B------:R1:W4:Y:S01]  /*0c10*/  LDG.E R33, desc[UR12][R12.64] ;  /* 0x0000000c0c217981 */ /* 0x000322000c1e1900 */
[----:B0-----:R-:W-:-:S04]  /*0c20*/  IADD3 R11, P0, PT, R26, UR14, RZ ;  /* 0x0000000e1a0b7c10 */ /* 0x001fc8000ff1e0ff */
[----:B------:R-:W-:Y:S02]  /*0c30*/  IADD3.X R30, PT, PT, RZ, UR7, RZ, P0, !PT ;  /* 0x00000007ff1e7c10 */ /* 0x000fe400087fe4ff */
[----:B------:R-:W-:-:S04]  /*0c40*/  LEA R10, P0, R11, UR22, 0x2 ;  /* 0x000000160b0a7c11 */ /* 0x000fc8000f8010ff */
[----:B------:R-:W-:Y:S02]  /*0c50*/  LEA.HI.X R11, R11, UR23, R30, 0x2, P0 ;  /* 0x000000170b0b7c11 */ /* 0x000fe400080f141e */
[----:B------:R-:W-:-:S03]  /*0c60*/  IADD3 R30, PT, PT, R24, 0x2a0, RZ ;  /* 0x000002a0181e7810 */ /* 0x000fc60007ffe0ff */
[----:B------:R0:W4:Y:S01]  /*0c70*/  LDG.E R31, desc[UR12][R10.64] ;  /* 0x0000000c0a1f7981 */ /* 0x000122000c1e1900 */
[----:B-1----:R-:W-:-:S03]  /*0c80*/  IADD3 R13, P0, PT, R30, UR14, RZ ;  /* 0x0000000e1e0d7c10 */ /* 0x002fc6000ff1e0ff */
[----:B---3--:R-:W-:Y:S04]  /*0c90*/  STS [R6], R57 ;  /* 0x0000003906007388 */ /* 0x008fe80000000800 */
[----:B--2---:R-:W-:Y:S04]  /*0ca0*/  STS [R7], R52 ;  /* 0x0000003407007388 */ /* 0x004fe80000000800 */
[----:B-----5:R-:W-:Y:S04]  /*0cb0*/  STS [R6+0x80], R29 ;  /* 0x0000801d06007388 */ /* 0x020fe80000000800 */
[----:B----4-:R1:W-:Y:S02]  /*0cc0*/  STS [R7+0x80], R34 ;  /* 0x0000802207007388 */ /* 0x0103e40000000800 */
[----:B-1----:R-:W-:-:S02]  /*0cd0*/  IADD3.X R34, PT, PT, RZ, UR7, RZ, P0, !PT ;  /* 0x00000007ff227c10 */ /* 0x002fc400087fe4ff */
[----:B------:R-:W-:-:S04]  /*0ce0*/  LEA R12, P0, R13, UR22, 0x2 ;  /* 0x000000160d0c7c11 */ /* 0x000fc8000f8010ff */
[----:B------:R-:W-:Y:S02]  /*0cf0*/  LEA.HI.X R13, R13, UR23, R34, 0x2, P0 ;  /* 0x000000170d0d7c11 */ /* 0x000fe400080f1422 */
[----:B------:R-:W-:Y:S01]  /*0d00*/  IADD3 R34, PT, PT, R24, 0x2c0, RZ ;  /* 0x000002c018227810 */ /* 0x000fe20007ffe0ff */
[----:B------:R-:W-:Y:S03]  /*0d10*/  STS [R6+0x100], R27 ;  /* 0x0001001b06007388 */ /* 0x000fe60000000800 */
[----:B0-----:R-:W-:Y:S01]  /*0d20*/  IADD3 R11, P0, PT, R34, UR14, RZ ;  /* 0x0000000e220b7c10 */ /* 0x001fe2000ff1e0ff */
[----:B------:R0:W-:Y:S04]  /*0d30*/  STS [R7+0x100], R38 ;  /* 0x0001002607007388 */ /* 0x0001e80000000800 */
[----:B------:R1:W2:Y:S01]  /*0d40*/  LDG.E R29, desc[UR12][R12.64] ;  /* 0x0000000c0c1d7981 */ /* 0x0002a2000c1e1900 */
[----:B0-----:R-:W-:-:S02]  /*0d50*/  IADD3.X R38, PT, PT, RZ, UR7, RZ, P0, !PT ;  /* 0x00000007ff267c10 */ /* 0x001fc400087fe4ff */
[----:B------:R-:W-:-:S04]  /*0d60*/  LEA R10, P0, R11, UR22, 0x2 ;  /* 0x000000160b0a7c11 */ /* 0x000fc8000f8010ff */
[----:B------:R-:W-:Y:S02]  /*0d70*/  LEA.HI.X R11, R11, UR23, R38, 0x2, P0 ;  /* 0x000000170b0b7c11 */ /* 0x000fe400080f1426 */
[----:B------:R-:W-:Y:S01]  /*0d80*/  IADD3 R38, PT, PT, R24, 0x2e0, RZ ;  /* 0x000002e018267810 */ /* 0x000fe20007ffe0ff */
[----:B------:R-:W-:Y:S03]  /*0d90*/  STS [R6+0x180], R25 ;  /* 0x0001801906007388 */ /* 0x000fe60000000800 */
[----:B-1----:R-:W-:Y:S01]  /*0da0*/  IADD3 R13, P0, PT, R38, UR14, RZ ;  /* 0x0000000e260d7c10 */ /* 0x002fe2000ff1e0ff */
[----:B------:R0:W-:Y:S01]  /*0db0*/  STS [R7+0x180], R50 ;  /* 0x0001803207007388 */ /* 0x0001e20000000800 */
[----:B------:R-:W-:-:S03]  /*0dc0*/  IADD3 R56, PT, PT, R24, 0x300, RZ ;  /* 0x0000030018387810 */ /* 0x000fc60007ffe0ff */
[----:B------:R1:W3:Y:S01]  /*0dd0*/  LDG.E R27, desc[UR12][R10.64] ;  /* 0x0000000c0a1b7981 */ /* 0x0002e2000c1e1900 */
[----:B0-----:R-:W-:Y:S02]  /*0de0*/  IADD3.X R50, PT, PT, RZ, UR7, RZ, P0, !PT ;  /* 0x00000007ff327c10 */ /* 0x001fe400087fe4ff */
[C---:B------:R-:W-:Y:S01]  /*0df0*/  LEA R12, P0, R13.reuse, UR22, 0x2 ;  /* 0x000000160d0c7c11 */ /* 0x040fe2000f8010ff */
[----:B------:R-:W-:Y:S03]  /*0e00*/  STS [R6+0x200], R23 ;  /* 0x0002001706007388 */ /* 0x000fe60000000800 */
[----:B------:R-:W-:Y:S02]  /*0e10*/  LEA.HI.X R13, R13, UR23, R50, 0x2, P0 ;  /* 0x000000170d0d7c11 */ /* 0x000fe400080f1432 */
[----:B-1----:R-:W-:Y:S01]  /*0e20*/  IADD3 R11, P0, PT, R56, UR14, RZ ;  /* 0x0000000e380b7c10 */ /* 0x002fe2000ff1e0ff */
[----:B------:R0:W-:Y:S04]  /*0e30*/  STS [R7+0x200], R40 ;  /* 0x0002002807007388 */ /* 0x0001e80000000800 */
[----:B------:R1:W4:Y:S01]  /*0e40*/  LDG.E R25, desc[UR12][R12.64] ;  /* 0x0000000c0c197981 */ /* 0x000322000c1e1900 */
        /* <DEDUP_REMOVED lines=8> */
[----:B------:R1:W5:Y:S01]  /*0ed0*/  LDG.E R23, desc[UR12][R10.64] ;  /* 0x0000000c0a177981 */ /* 0x000362000c1e1900 */
[----:B0-----:R-:W-:Y:S02]  /*0ee0*/  IADD3.X R46, PT, PT, RZ, UR7, RZ, P0, !PT ;  /* 0x00000007ff2e7c10 */ /* 0x001fe400087fe4ff */
[C---:B------:R-:W-:Y:S01]  /*0ef0*/  LEA R12, P0, R13.reuse, UR22, 0x2 ;  /* 0x000000160d0c7c11 */ /* 0x040fe2000f8010ff */
[----:B------:R-:W-:Y:S03]  /*0f00*/  STS [R6+0x300], R19 ;  /* 0x0003001306007388 */ /* 0x000fe60000000800 */
[----:B------:R-:W-:Y:S02]  /*0f10*/  LEA.HI.X R13, R13, UR23, R46, 0x2, P0 ;  /* 0x000000170d0d7c11 */ /* 0x000fe400080f142e */
        /* <DEDUP_REMOVED lines=9> */
[----:B------:R0:W-:Y:S04]  /*0fb0*/  STS [R7+0x380], R36 ;  /* 0x0003802407007388 */ /* 0x0001e80000000800 */
[----:B------:R1:W5:Y:S01]  /*0fc0*/  LDG.E R19, desc[UR12][R10.64] ;  /* 0x0000000c0a137981 */ /* 0x000362000c1e1900 */
[----:B0-----:R-:W-:-:S02]  /*0fd0*/  IADD3.X R36, PT, PT, RZ, UR7, RZ, P0, !PT ;  /* 0x00000007ff247c10 */ /* 0x001fc400087fe4ff */
[----:B------:R-:W-:-:S04]  /*0fe0*/  LEA R12, P0, R13, UR22, 0x2 ;  /* 0x000000160d0c7c11 */ /* 0x000fc8000f8010ff */
[----:B------:R-:W-:Y:S02]  /*0ff0*/  LEA.HI.X R13, R13, UR23, R36, 0x2, P0 ;  /* 0x000000170d0d7c11 */ /* 0x000fe400080f1424 */
[----:B------:R-:W-:Y:S01]  /*1000*/  IADD3 R36, PT, PT, R24, 0x380, RZ ;  /* 0x0000038018247810 */ /* 0x000fe20007ffe0ff */
[----:B------:R-:W-:Y:S03]  /*1010*/  STS [R6+0x400], R15 ;  /* 0x0004000f06007388 */ /* 0x000fe60000000800 */
[----:B-1----:R-:W-:Y:S01]  /*1020*/  IADD3 R11, P0, PT, R36, UR14, RZ ;  /* 0x0000000e240b7c10 */ /* 0x002fe2000ff1e0ff */
[----:B------:R0:W-:Y:S04]  /*1030*/  STS [R7+0x400], R32 ;  /* 0x0004002007007388 */ /* 0x0001e80000000800 */
[----:B------:R1:W5:Y:S01]  /*1040*/  LDG.E R17, desc[UR12][R12.64] ;  /* 0x0000000c0c117981 */ /* 0x000362000c1e1900 */
[----:B0-----:R-:W-:-:S02]  /*1050*/  IADD3.X R32, PT, PT, RZ, UR7, RZ, P0, !PT ;  /* 0x00000007ff207c10 */ /* 0x001fc400087fe4ff */
[----:B------:R-:W-:-:S04]  /*1060*/  LEA R10, P0, R11, UR22, 0x2 ;  /* 0x000000160b0a7c11 */ /* 0x000fc8000f8010ff */
[----:B------:R-:W-:Y:S02]  /*1070*/  LEA.HI.X R11, R11, UR23, R32, 0x2, P0 ;  /* 0x000000170b0b7c11 */ /* 0x000fe400080f1420 */
[----:B------:R-:W-:Y:S01]  /*1080*/  IADD3 R32, PT, PT, R24, 0x3a0, RZ ;  /* 0x000003a018207810 */ /* 0x000fe20007ffe0ff */
[----:B------:R0:W-:Y:S03]  /*1090*/  STS [R6+0x480], R28 ;  /* 0x0004801c06007388 */ /* 0x0001e60000000800 */
[----:B-1----:R-:W-:Y:S01]  /*10a0*/  IADD3 R13, P0, PT, R32, UR14, RZ ;  /* 0x0000000e200d7c10 */ /* 0x002fe2000ff1e0ff */
[----:B------:R1:W5:Y:S03]  /*10b0*/  LDG.E R15, desc[UR12][R10.64] ;  /* 0x0000000c0a0f7981 */ /* 0x000366000c1e1900 */
[----:B0-----:R-:W-:-:S02]  /*10c0*/  IADD3.X R28, PT, PT, RZ, UR7, RZ, P0, !PT ;  /* 0x00000007ff1c7c10 */ /* 0x001fc400087fe4ff */
[C---:B------:R-:W-:Y:S01]  /*10d0*/  LEA R12, P0, R13.reuse, UR22, 0x2 ;  /* 0x000000160d0c7c11 */ /* 0x040fe2000f8010ff */
[----:B------:R-:W-:Y:S03]  /*10e0*/  STS [R7+0x480], R42 ;  /* 0x0004802a07007388 */ /* 0x000fe60000000800 */
[----:B------:R-:W-:Y:S02]  /*10f0*/  LEA.HI.X R13, R13, UR23, R28, 0x2, P0 ;  /* 0x000000170d0d7c11 */ /* 0x000fe400080f141c */
[----:B------:R-:W-:Y:S01]  /*1100*/  IADD3 R28, PT, PT, R24, 0x3c0, RZ ;  /* 0x000003c0181c7810 */ /* 0x000fe20007ffe0ff */
[----:B------:R0:W-:Y:S01]  /*1110*/  STS [R6+0x500], R4 ;  /* 0x0005000406007388 */ /* 0x0001e20000000800 */
[----:B------:R-:W-:-:S03]  /*1120*/  IMAD.WIDE.U32 R50, R51, 0x4, R54 ;  /* 0x0000000433327825 */ /* 0x000fc600078e0036 */
[----:B------:R-:W5:Y:S01]  /*1130*/  LDG.E R13, desc[UR12][R12.64] ;  /* 0x0000000c0c0d7981 */ /* 0x000f62000c1e1900 */
[----:B0-----:R-:W-:Y:S01]  /*1140*/  IADD3 R4, P0, PT, R28, UR14, RZ ;  /* 0x0000000e1c047c10 */ /* 0x001fe2000ff1e0ff */
[----:B------:R-:W-:-:S03]  /*1150*/  IMAD.WIDE.U32 R52, R53, 0x4, R54 ;  /* 0x0000000435347825 */ /* 0x000fc600078e0036 */
[----:B-1----:R-:W-:Y:S02]  /*1160*/  IADD3.X R11, PT, PT, RZ, UR7, RZ, P0, !PT ;  /* 0x00000007ff0b7c10 */ /* 0x002fe400087fe4ff */
[C---:B------:R-:W-:Y:S01]  /*1170*/  LEA R10, P0, R4.reuse, UR22, 0x2 ;  /* 0x00000016040a7c11 */ /* 0x040fe2000f8010ff */
[----:B------:R-:W-:Y:S01]  /*1180*/  IMAD.WIDE.U32 R42, R43, 0x4, R54 ;  /* 0x000000042b2a7825 */ /* 0x000fe200078e0036 */
[----:B------:R0:W-:Y:S02]  /*1190*/  STS [R7+0x500], R20 ;  /* 0x0005001407007388 */ /* 0x0001e40000000800 */
[----:B------:R-:W-:Y:S01]  /*11a0*/  LEA.HI.X R11, R4, UR23, R11, 0x2, P0 ;  /* 0x00000017040b7c11 */ /* 0x000fe200080f140b */
[--C-:B------:R-:W-:Y:S01]  /*11b0*/  IMAD.WIDE.U32 R44, R45, 0x4, R54.reuse ;  /* 0x000000042d2c7825 */ /* 0x100fe200078e0036 */
[----:B------:R1:W2:Y:S03]  /*11c0*/  LDG.E R4, desc[UR12][R50.64] ;  /* 0x0000000c32047981 */ /* 0x0002a6000c1e1900 */
[--C-:B------:R-:W-:Y:S01]  /*11d0*/  IMAD.WIDE.U32 R46, R47, 0x4, R54.reuse ;  /* 0x000000042f2e7825 */ /* 0x100fe200078e0036 */
[----:B------:R1:W-:Y:S04]  /*11e0*/  STS [R6+0x580], R14 ;  /* 0x0005800e06007388 */ /* 0x0003e80000000800 */
[----:B0-----:R0:W3:Y:S01]  /*11f0*/  LDG.E R20, desc[UR12][R52.64] ;  /* 0x0000000c34147981 */ /* 0x0010e2000c1e1900 */
[----:B-1----:R-:W-:-:S03]  /*1200*/  IMAD.WIDE.U32 R50, R8, 0x4, R54 ;  /* 0x0000000408327825 */ /* 0x002fc600078e0036 */
[----:B------:R1:W-:Y:S04]  /*1210*/  STS [R7+0x580], R16 ;  /* 0x0005801007007388 */ /* 0x0003e80000000800 */
[----:B------:R0:W-:Y:S04]  /*1220*/  STS [R6+0x600], R48 ;  /* 0x0006003006007388 */ /* 0x0001e80000000800 */
[----:B------:R-:W4:Y:S04]  /*1230*/  LDG.E R14, desc[UR12][R44.64] ;  /* 0x0000000c2c0e7981 */ /* 0x000f28000c1e1900 */
[----:B-1----:R1:W5:Y:S01]  /*1240*/  LDG.E R16, desc[UR12][R42.64] ;  /* 0x0000000c2a107981 */ /* 0x002362000c1e1900 */
[----:B0-----:R-:W-:-:S03]  /*1250*/  IMAD.WIDE.U32 R48, R49, 0x4, R54 ;  /* 0x0000000431307825 */ /* 0x001fc600078e0036 */
[----:B------:R-:W4:Y:S01]  /*1260*/  LDG.E R12, desc[UR12][R46.64] ;  /* 0x0000000c2e0c7981 */ /* 0x000f22000c1e1900 */
[----:B------:R-:W-:-:S03]  /*1270*/  IMAD.WIDE.U32 R52, R22, 0x4, R54 ;  /* 0x0000000416347825 */ /* 0x000fc600078e0036 */
[----:B------:R-:W4:Y:S01]  /*1280*/  LDG.E R11, desc[UR12][R10.64] ;  /* 0x0000000c0a0b7981 */ /* 0x000f22000c1e1900 */
[----:B-1----:R-:W-:-:S03]  /*1290*/  IMAD.WIDE.U32 R42, R26, 0x4, R54 ;  /* 0x000000041a2a7825 */ /* 0x002fc600078e0036 */
[----:B------:R0:W4:Y:S01]  /*12a0*/  LDG.E R8, desc[UR12][R50.64] ;  /* 0x0000000c32087981 */ /* 0x000122000c1e1900 */
[----:B------:R-:W-:-:S03]  /*12b0*/  IMAD.WIDE.U32 R44, R30, 0x4, R54 ;  /* 0x000000041e2c7825 */ /* 0x000fc600078e0036 */
[----:B------:R-:W4:Y:S04]  /*12c0*/  LDG.E R22, desc[UR12][R52.64] ;  /* 0x0000000c34167981 */ /* 0x000f28000c1e1900 */
[----:B------:R1:W4:Y:S01]  /*12d0*/  LDG.E R10, desc[UR12][R48.64] ;  /* 0x0000000c300a7981 */ /* 0x000322000c1e1900 */
[----:B0-----:R-:W-:-:S03]  /*12e0*/  IMAD.WIDE.U32 R50, R56, 0x4, R54 ;  /* 0x0000000438327825 */ /* 0x001fc600078e0036 */
[----:B------:R-:W4:Y:S01]  /*12f0*/  LDG.E R26, desc[UR12][R42.64] ;  /* 0x0000000c2a1a7981 */ /* 0x000f22000c1e1900 */
[----:B------:R-:W-:-:S03]  /*1300*/  IMAD.WIDE.U32 R46, R34, 0x4, R54 ;  /* 0x00000004222e7825 */ /* 0x000fc600078e0036 */
[----:B------:R0:W4:Y:S01]  /*1310*/  LDG.E R50, desc[UR12][R50.64] ;  /* 0x0000000c32327981 */ /* 0x000122000c1e1900 */
[----:B-1----:R-:W-:-:S03]  /*1320*/  IMAD.WIDE.U32 R48, R38, 0x4, R54 ;  /* 0x0000000426307825 */ /* 0x002fc600078e0036 */
[----:B------:R-:W4:Y:S01]  /*1330*/  LDG.E R30, desc[UR12][R44.64] ;  /* 0x0000000c2c1e7981 */ /* 0x000f22000c1e1900 */
[----:B------:R-:W-:-:S03]  /*1340*/  IMAD.WIDE.U32 R52, R40, 0x4, R54 ;  /* 0x0000000428347825 */ /* 0x000fc600078e0036 */
[----:B------:R1:W4:Y:S01]  /*1350*/  LDG.E R34, desc[UR12][R46.64] ;  /* 0x0000000c2e227981 */ /* 0x000322000c1e1900 */
[----:B0-----:R-:W-:Y:S01]  /*1360*/  IADD3 R51, PT, PT, R24, 0x3e0, RZ ;  /* 0x000003e018337810 */ /* 0x001fe20007ffe0ff */
[--C-:B------:R-:W-:Y:S02]  /*1370*/  IMAD.WIDE.U32 R56, R57, 0x4, R54.reuse ;  /* 0x0000000439387825 */ /* 0x100fe400078e0036 */
[----:B------:R0:W4:Y:S01]  /*1380*/  LDG.E R38, desc[UR12][R48.64] ;  /* 0x0000000c30267981 */ /* 0x000122000c1e1900 */
[----:B------:R-:W-:Y:S01]  /*1390*/  IADD3 R24, P0, PT, R51, UR14, RZ ;  /* 0x0000000e33187c10 */ /* 0x000fe2000ff1e0ff */
[--C-:B------:R-:W-:Y:S02]  /*13a0*/  IMAD.WIDE.U32 R58, R59, 0x4, R54.reuse ;  /* 0x000000043b3a7825 */ /* 0x100fe400078e0036 */
[----:B------:R-:W4:Y:S02]  /*13b0*/  LDG.E R52, desc[UR12][R52.64] ;  /* 0x0000000c34347981 */ /* 0x000f24000c1e1900 */
[----:B-1----:R-:W-:-:S02]  /*13c0*/  IMAD.WIDE.U32 R46, R36, 0x4, R54 ;  /* 0x00000004242e7825 */ /* 0x002fc400078e0036 */
[----:B------:R-:W4:Y:S01]  /*13d0*/  LDG.E R56, desc[UR12][R56.64] ;  /* 0x0000000c38387981 */ /* 0x000f22000c1e1900 */
[----:B0-----:R-:W-:Y:S01]  /*13e0*/  IADD3.X R49, PT, PT, RZ, UR7, RZ, P0, !PT ;  /* 0x00000007ff317c10 */ /* 0x001fe200087fe4ff */
[--C-:B------:R-:W-:Y:S01]  /*13f0*/  IMAD.WIDE.U32 R42, R32, 0x4, R54.reuse ;  /* 0x00000004202a7825 */ /* 0x100fe200078e0036 */
[----:B------:R-:W-:Y:S01]  /*1400*/  LEA R48, P0, R24, UR22, 0x2 ;  /* 0x0000001618307c11 */ /* 0x000fe2000f8010ff */
[----:B------:R-:W4:Y:S02]  /*1410*/  LDG.E R58, desc[UR12][R58.64] ;  /* 0x0000000c3a3a7981 */ /* 0x000f24000c1e1900 */
[----:B------:R-:W-:Y:S01]  /*1420*/  IMAD.WIDE.U32 R44, R28, 0x4, R54 ;  /* 0x000000041c2c7825 */ /* 0x000fe200078e0036 */
[----:B------:R-:W-:Y:S01]  /*1430*/  LEA.HI.X R49, R24, UR23, R49, 0x2, P0 ;  /* 0x0000001718317c11 */ /* 0x000fe200080f1431 */
[----:B------:R0:W4:Y:S04]  /*1440*/  LDG.E R36, desc[UR12][R46.64] ;  /* 0x0000000c2e247981 */ /* 0x000128000c1e1900 */
[----:B------:R-:W4:Y:S04]  /*1450*/  LDG.E R42, desc[UR12][R42.64] ;  /* 0x0000000c2a2a7981 */ /* 0x000f28000c1e1900 */
[----:B------:R-:W4:Y:S01]  /*1460*/  LDG.E R44, desc[UR12][R44.64] ;  /* 0x0000000c2c2c7981 */ /* 0x000f22000c1e1900 */
[----:B0-----:R-:W-:-:S03]  /*1470*/  IMAD.WIDE.U32 R46, R51, 0x4, R54 ;  /* 0x00000004332e7825 */ /* 0x001fc600078e0036 */
[----:B------:R-:W4:Y:S04]  /*1480*/  LDG.E R49, desc[UR12][R48.64] ;  /* 0x0000000c30317981 */ /* 0x000f28000c1e1900 */
[----:B------:R-:W4:Y:S01]  /*1490*/  LDG.E R46, desc[UR12][R46.64] ;  /* 0x0000000c2e2e7981 */ /* 0x000f22000c1e1900 */
[----:B------:R-:W-:-:S06]  /*14a0*/  UIADD3 UR4, UPT, UPT, UR4, 0x20, URZ ;  /* 0x0000002004047890 */ /* 0x000fcc000fffe0ff */
[----:B------:R-:W-:Y:S01]  /*14b0*/  ISETP.NE.AND P0, PT, R2, UR4, PT ;  /* 0x0000000402007c0c */ /* 0x000fe2000bf05270 */
[----:B--2---:R1:W-:Y:S04]  /*14c0*/  STS [R7+0x600], R4 ;  /* 0x0006000407007388 */ /* 0x0043e80000000800 */
[----:B------:R1:W-:Y:S04]  /*14d0*/  STS [R6+0x680], R9 ;  /* 0x0006800906007388 */ /* 0x0003e80000000800 */
[----:B---3--:R1:W-:Y:S04]  /*14e0*/  STS [R7+0x680], R20 ;  /* 0x0006801407007388 */ /* 0x0083e80000000800 */
[----:B------:R1:W-:Y:S04]  /*14f0*/  STS [R6+0x700], R18 ;  /* 0x0007001206007388 */ /* 0x0003e80000000800 */
[----:B-----5:R1:W-:Y:S04]  /*1500*/  STS [R7+0x700], R16 ;  /* 0x0007001007007388 */ /* 0x0203e80000000800 */
[----:B------:R1:W-:Y:S04]  /*1510*/  STS [R6+0x780], R61 ;  /* 0x0007803d06007388 */ /* 0x0003e80000000800 */
[----:B----4-:R1:W-:Y:S04]  /*1520*/  STS [R7+0x780], R14 ;  /* 0x0007800e07007388 */ /* 0x0103e80000000800 */
[----:B------:R1:W-:Y:S04]  /*1530*/  STS [R6+0x800], R39 ;  /* 0x0008002706007388 */ /* 0x0003e80000000800 */
        /* <DEDUP_REMOVED lines=30> */
[----:B------:R1:W-:Y:S01]  /*1720*/  STS [R7+0xf80], R46 ;  /* 0x000f802e07007388 */ /* 0x0003e20000000800 */
[----:B------:R-:W-:Y:S05]  /*1730*/  @P0 BRA `(.L_x_2) ;  /* 0xffffffe800cc0947 */ /* 0x000fea000383ffff */
.L_x_1:
[----:B------:R-:W-:Y:S05]  /*1740*/  BRA.U !UP1, `(.L_x_0) ;  /* 0x0000000109647547 */ /* 0x000fea000b800000 */
[----:B------:R-:W0:Y:S01]  /*1750*/  S2UR UR6, SR_CgaCtaId ;  /* 0x00000000000679c3 */ /* 0x000e220000008800 */
[----:B------:R-:W-:Y:S01]  /*1760*/  UMOV UR4, 0x400 ;  /* 0x0000040000047882 */ /* 0x000fe20000000000 */
[----:B------:R-:W2:Y:S01]  /*1770*/  LDCU.64 UR22, c[0x0][0x380] ;  /* 0x00007000ff1677ac */ /* 0x000ea20008000a00 */
[----:B------:R-:W-:Y:S02]  /*1780*/  UIADD3 UR5, UPT, UPT, UR4, 0x6100, URZ ;  /* 0x0000610004057890 */ /* 0x000fe4000fffe0ff */
[----:B------:R-:W-:Y:S02]  /*1790*/  UIADD3 UR4, UPT, UPT, UR4, 0x8180, URZ ;  /* 0x0000818004047890 */ /* 0x000fe4000fffe0ff */
[----:B0-----:R-:W-:Y:S02]  /*17a0*/  ULEA UR5, UR6, UR5, 0x18 ;  /* 0x0000000506057291 */ /* 0x001fe4000f8ec0ff */
[----:B------:R-:W-:-:S03]  /*17b0*/  ULEA UR6, UR6, UR4, 0x18 ;  /* 0x0000000406067291 */ /* 0x000fc6000f8ec0ff */
[----:B--2---:R-:W-:-:S09]  /*17c0*/  UMOV UR4, URZ ;  /* 0x000000ff00047c82 */ /* 0x004fd20008000000 */
.L_x_3:
[----:B-1----:R-:W-:-:S04]  /*17d0*/  LEA R7, R2, R3, 0x5 ;  /* 0x0000000302077211 */ /* 0x002fc800078e28ff */
[C---:B------:R-:W-:Y:S01]  /*17e0*/  IADD3 R4, P0, PT, R7.reuse, UR14, RZ ;  /* 0x0000000e07047c10 */ /* 0x040fe2000ff1e0ff */
[----:B0-----:R-:W-:-:S03]  /*17f0*/  IMAD.WIDE.U32 R6, R7, 0x4, R54 ;  /* 0x0000000407067825 */ /* 0x001fc600078e0036 */
[----:B------:R-:W-:Y:S02]  /*1800*/  IADD3.X R9, PT, PT, RZ, UR7, RZ, P0, !PT ;  /* 0x00000007ff097c10 */ /* 0x000fe400087fe4ff */
[C---:B------:R-:W-:Y:S01]  /*1810*/  LEA R8, P0, R4.reuse, UR22, 0x2 ;  /* 0x0000001604087c11 */ /* 0x040fe2000f8010ff */
[----:B------:R-:W2:Y:S03]  /*1820*/  LDG.E R6, desc[UR12][R6.64] ;  /* 0x0000000c06067981 */ /* 0x000ea6000c1e1900 */
[----:B------:R-:W-:-:S05]  /*1830*/  LEA.HI.X R9, R4, UR23, R9, 0x2, P0 ;  /* 0x0000001704097c11 */ /* 0x000fca00080f1409 */
[----:B------:R-:W3:Y:S01]  /*1840*/  LDG.E R8, desc[UR12][R8.64] ;  /* 0x0000000c08087981 */ /* 0x000ee2000c1e1900 */
[----:B------:R-:W-:-:S04]  /*1850*/  LEA R4, R2, R5, 0x5 ;  /* 0x0000000502047211 */ /* 0x000fc800078e28ff */
[C---:B------:R-:W-:Y:S02]  /*1860*/  LEA R11, R4.reuse, UR5, 0x2 ;  /* 0x00000005040b7c11 */ /* 0x040fe4000f8e10ff */
[----:B------:R-:W-:Y:S01]  /*1870*/  LEA R13, R4, UR6, 0x2 ;  /* 0x00000006040d7c11 */ /* 0x000fe2000f8e10ff */
[----:B------:R-:W-:-:S04]  /*1880*/  UIADD3 UR4, UPT, UPT, UR4, 0x1, URZ ;  /* 0x0000000104047890 */ /* 0x000fc8000fffe0ff */
[----:B------:R-:W-:Y:S01]  /*1890*/  UISETP.NE.AND UP0, UPT, UR4, UR20, UPT ;  /* 0x000000140400728c */ /* 0x000fe2000bf05270 */
[----:B------:R-:W-:Y:S01]  /*18a0*/  IADD3 R2, PT, PT, R2, 0x1, RZ ;  /* 0x0000000102027810 */ /* 0x000fe20007ffe0ff */
[----:B---3--:R0:W-:Y:S04]  /*18b0*/  STS [R11], R8 ;  /* 0x000000080b007388 */ /* 0x0081e80000000800 */
[----:B--2---:R0:W-:Y:S03]  /*18c0*/  STS [R13], R6 ;  /* 0x000000060d007388 */ /* 0x0041e60000000800 */
[----:B------:R-:W-:Y:S05]  /*18d0*/  BRA.U UP0, `(.L_x_3) ;  /* 0xfffffffd00bc7547 */ /* 0x000fea000b83ffff */
.L_x_0:
[----:B------:R-:W2:Y:S01]  /*18e0*/  S2R R2, SR_TID.X ;  /* 0x0000000000027919 */ /* 0x000ea20000002100 */
[----:B------:R-:W1:Y:S01]  /*18f0*/  LDCU.64 UR4, c[0x0][0x3a0] ;  /* 0x00007400ff0477ac */ /* 0x000e620008000a00 */
[----:B------:R-:W-:-:S04]  /*1900*/  IADD3 R3, P1, PT, R0, UR18, RZ ;  /* 0x0000001200037c10 */ /* 0x000fc8000ff3e0ff */
[----:B------:R-:W-:Y:S02]  /*1910*/  LEA.HI.X.SX32 R0, R0, UR16, 0x1, P1 ;  /* 0x0000001000007c11 */ /* 0x000fe400088f0eff */
[----:B-1----:R-:W-:-:S04]  /*1920*/  LEA R52, P1, R3, UR4, 0x2 ;  /* 0x0000000403347c11 */ /* 0x002fc8000f8210ff */
[----:B------:R-:W-:Y:S02]  /*1930*/  LEA.HI.X R53, R3, UR5, R0, 0x2, P1 ;  /* 0x0000000503357c11 */ /* 0x000fe400088f1400 */
[----:B--2---:R-:W-:-:S13]  /*1940*/  ISETP.NE.AND P0, PT, R2, RZ, PT ;  /* 0x000000ff0200720c */ /* 0x004fda0003f05270 */
[----:B------:R-:W2:Y:S01]  /*1950*/  @!P0 LDG.E R3, desc[UR12][R52.64] ;  /* 0x0000000c34038981 */ /* 0x000ea2000c1e1900 */
[----:B------:R-:W1:Y:S01]  /*1960*/  S2UR UR5, SR_CgaCtaId ;  /* 0x00000000000579c3 */ /* 0x000e620000008800 */
[----:B------:R-:W-:Y:S01]  /*1970*/  UMOV UR4, 0x400 ;  /* 0x0000040000047882 */ /* 0x000fe20000000000 */
[----:B------:R-:W-:Y:S02]  /*1980*/  UISETP.GE.AND UP0, UPT, UR11, 0x20, UPT ;  /* 0x000000200b00788c */ /* 0x000fe4000bf06270 */
[----:B------:R-:W-:-:S04]  /*1990*/  UIADD3 UR4, UPT, UPT, UR4, 0xa200, URZ ;  /* 0x0000a20004047890 */ /* 0x000fc8000fffe0ff */
[----:B-1----:R-:W-:-:S06]  /*19a0*/  ULEA UR4, UR5, UR4, 0x18 ;  /* 0x0000000405047291 */ /* 0x002fcc000f8ec0ff */
[----:B------:R-:W-:-:S05]  /*19b0*/  LEA R0, R41, UR4, 0x2 ;  /* 0x0000000429007c11 */ /* 0x000fca000f8e10ff */
[----:B--2---:R1:W-:Y:S01]  /*19c0*/  @!P0 STS [R0], R3 ;  /* 0x0000000300008388 */ /* 0x0043e20000000800 */
[----:B------:R-:W-:Y:S06]  /*19d0*/  BAR.SYNC.DEFER_BLOCKING 0x0 ;  /* 0x0000000000007b1d */ /* 0x000fec0000010000 */
[----:B------:R-:W-:Y:S05]  /*19e0*/  BRA.U !UP0, `(.L_x_4) ;  /* 0x000000f108747547 */ /* 0x000fea000b800000 */
[----:B------:R-:W-:Y:S01]  /*19f0*/  USHF.R.S32.HI UR4, URZ, 0x1f, UR11 ;  /* 0x0000001fff047899 */ /* 0x000fe2000801140b */
[----:B-1----:R-:W-:Y:S01]  /*1a00*/  IMAD R0, R41, 0x41, R2 ;  /* 0x0000004129007824 */ /* 0x002fe200078e0202 */
[----:B------:R-:W-:Y:S02]  /*1a10*/  ULOP3.LUT UR9, UR10, 0x1f, URZ, 0xc0, !UPT ;  /* 0x0000001f0a097892 */ /* 0x000fe4000f8ec0ff */
[----:B------:R-:W-:Y:S02]  /*1a20*/  ULEA.HI UR4, UR4, UR11, URZ, 0x5 ;  /* 0x0000000b04047291 */ /* 0x000fe4000f8f28ff */
[----:B------:R-:W-:Y:S02]  /*1a30*/  ULOP3.LUT UR19, UR8, 0x1f, URZ, 0xc0, !UPT ;  /* 0x0000001f08137892 */ /* 0x000fe4000f8ec0ff */
[----:B------:R-:W-:-:S03]  /*1a40*/  USHF.R.S32.HI UR10, URZ, 0x5, UR4 ;  /* 0x00000005ff0a7899 */ /* 0x000fc60008011404 */
[----:B------:R-:W-:-:S09]  /*1a50*/  UMOV UR4, URZ ;  /* 0x000000ff00047c82 */ /* 0x000fd20008000000 */
.L_x_93:
[----:B-1----:R-:W1:Y:S01]  /*1a60*/  LDCU UR18, c[0x0][0x3a8] ;  /* 0x00007500ff1277ac */ /* 0x002e620008000800 */
[----:B------:R-:W-:Y:S02]  /*1a70*/  UIADD3 UR24, UPT, UPT, UR8, -0x1, URZ ;  /* 0xffffffff08187890 */ /* 0x000fe4000fffe0ff */
[----:B-1----:R-:W-:-:S09]  /*1a80*/  UISETP.GE.AND UP0, UPT, UR18, 0x20, UPT ;  /* 0x000000201200788c */ /* 0x002fd2000bf06270 */
[----:B0-234-:R-:W-:Y:S05]  /*1a90*/  BRA.U !UP0, `(.L_x_5) ;  /* 0x0000002908107547 */ /* 0x01dfea000b800000 */
[----:B------:R-:W-:Y:S01]  /*1aa0*/  MOV R4, UR4 ;  /* 0x0000000400047c02 */ /* 0x000fe20008000f00 */
[----:B------:R-:W-:Y:S01]  /*1ab0*/  UISETP.GE.U32.AND UP0, UPT, UR24, 0x1f, UPT ;  /* 0x0000001f1800788c */ /* 0x000fe2000bf06070 */
[----:B0-----:R-:W-:Y:S01]  /*1ac0*/  MOV R6, UR14 ;  /* 0x0000000e00067c02 */ /* 0x001fe20008000f00 */
[----:B------:R-:W-:Y:S01]  /*1ad0*/  UMOV UR5, URZ ;  /* 0x000000ff00057c82 */ /* 0x000fe20008000000 */
[----:B------:R-:W-:Y:S02]  /*1ae0*/  LEA R3, R4, R41, 0x5 ;  /* 0x0000002904037211 */ /* 0x000fe400078e28ff */
[----:B------:R-:W-:Y:S02]  /*1af0*/  MOV R5, UR7 ;  /* 0x0000000700057c02 */ /* 0x000fe40008000f00 */
[----:B------:R-:W-:Y:S02]  /*1b00*/  MOV R4, R6 ;  /* 0x0000000600047202 */ /* 0x000fe40000000f00 */
[----:B------:R-:W-:-:S03]  /*1b10*/  MOV R7, UR15 ;  /* 0x0000000f00077c02 */ /* 0x000fc60008000f00 */
[----:B------:R-:W-:-:S04]  /*1b20*/  IMAD.WIDE.U32 R4, R3, UR18, R4 ;  /* 0x0000001203047c25 */ /* 0x000fc8000f8e0004 */
[----:B------:R-:W-:Y:S01]  /*1b30*/  IMAD R3, R3, UR17, R5 ;  /* 0x0000001103037c24 */ /* 0x000fe2000f8e0205 */
[----:B------:R-:W-:Y:S06]  /*1b40*/  BRA.U !UP0, `(.L_x_6) ;  /* 0x0000000908787547 */ /* 0x000fec000b800000 */
[----:B------:R-:W0:Y:S01]  /*1b50*/  S2UR UR16, SR_CgaCtaId ;  /* 0x00000000001079c3 */ /* 0x000e220000008800 */
[----:B------:R-:W-:Y:S01]  /*1b60*/  UMOV UR6, 0x400 ;  /* 0x0000040000067882 */ /* 0x000fe20000000000 */
[----:B------:R-:W-:Y:S01]  /*1b70*/  IMAD R0, R41, 0x41, R2 ;  /* 0x0000004129007824 */ /* 0x000fe200078e0202 */
[----:B------:R-:W-:Y:S01]  /*1b80*/  UIADD3 UR5, UPT, UPT, UR6, 0x2080, URZ ;  /* 0x0000208006057890 */ /* 0x000fe2000fffe0ff */
[----:B------:R-:W-:Y:S01]  /*1b90*/  MOV R11, R2 ;  /* 0x00000002000b7202 */ /* 0x000fe20000000f00 */
[----:B------:R-:W-:Y:S02]  /*1ba0*/  ULOP3.LUT UR11, UR8, 0x3ffffe0, URZ, 0xc0, !UPT ;  /* 0x03ffffe0080b7892 */ /* 0x000fe4000f8ec0ff */
[----:B------:R-:W-:Y:S01]  /*1bb0*/  LEA R12, R0, 0x800, 0x2 ;  /* 0x00000800000c7811 */ /* 0x000fe200078e10ff */
[----:B------:R-:W1:Y:S01]  /*1bc0*/  LDCU.64 UR20, c[0x0][0x388] ;  /* 0x00007100ff1477ac */ /* 0x000e620008000a00 */
[----:B------:R-:W2:Y:S01]  /*1bd0*/  LDCU.64 UR22, c[0x0][0x390] ;  /* 0x00007200ff1677ac */ /* 0x000ea20008000a00 */
[----:B------:R-:W-:-:S02]  /*1be0*/  UIADD3 UR11, UPT, UPT, -UR11, URZ, URZ ;  /* 0x000000ff0b0b7290 */ /* 0x000fc4000fffe1ff */
[----:B0-----:R-:W-:Y:S02]  /*1bf0*/  ULEA UR6, UR16, UR6, 0x18 ;  /* 0x0000000610067291 */ /* 0x001fe4000f8ec0ff */
[----:B------:R-:W-:-:S04]  /*1c00*/  ULEA UR5, UR16, UR5, 0x18 ;  /* 0x0000000510057291 */ /* 0x000fc8000f8ec0ff */
[C---:B------:R-:W-:Y:S02]  /*1c10*/  IADD3 R10, PT, PT, R12.reuse, UR6, RZ ;  /* 0x000000060c0a7c10 */ /* 0x040fe4000fffe0ff */
[----:B-12---:R-:W-:-:S07]  /*1c20*/  IADD3 R12, PT, PT, R12, UR5, RZ ;  /* 0x000000050c0c7c10 */ /* 0x006fce000fffe0ff */
.L_x_7:
[----:B------:R-:W-:-:S04]  /*1c30*/  IADD3 R7, P0, PT, R11, R4, RZ ;  /* 0x000000040b077210 */ /* 0x000fc80007f1e0ff */
[----:B------:R-:W-:Y:S02]  /*1c40*/  IADD3.X R8, PT, PT, RZ, R3, RZ, P0, !PT ;  /* 0x00000003ff087210 */ /* 0x000fe400007fe4ff */
[C---:B------:R-:W-:Y:S02]  /*1c50*/  SHF.L.U32 R6, R7.reuse, 0x2, RZ ;  /* 0x0000000207067819 */ /* 0x040fe400000006ff */
[----:B------:R-:W-:Y:S02]  /*1c60*/  SHF.L.U64.HI R7, R7, 0x2, R8 ;  /* 0x0000000207077819 */ /* 0x000fe40000010208 */
[C---:B------:R-:W-:Y:S02]  /*1c70*/  IADD3 R8, P0, PT, R6.reuse, UR20, RZ ;  /* 0x0000001406087c10 */ /* 0x040fe4000ff1e0ff */
[----:B------:R-:W-:Y:S02]  /*1c80*/  IADD3 R6, P1, PT, R6, UR22, RZ ;  /* 0x0000001606067c10 */ /* 0x000fe4000ff3e0ff */
[----:B------:R-:W-:-:S02]  /*1c90*/  IADD3.X R9, PT, PT, R7, UR21, RZ, P0, !PT ;  /* 0x0000001507097c10 */ /* 0x000fc400087fe4ff */
[----:B------:R-:W-:-:S03]  /*1ca0*/  IADD3.X R7, PT, PT, R7, UR23, RZ, P1, !PT ;  /* 0x0000001707077c10 */ /* 0x000fc60008ffe4ff */
[----:B------:R-:W2:Y:S04]  /*1cb0*/  LDG.E R15, desc[UR12][R8.64] ;  /* 0x0000000c080f7981 */ /* 0x000ea8000c1e1900 */
[----:B------:R-:W3:Y:S04]  /*1cc0*/  LDG.E R17, desc[UR12][R6.64] ;  /* 0x0000000c06117981 */ /* 0x000ee8000c1e1900 */
[----:B------:R-:W4:Y:S04]  /*1cd0*/  LDG.E R19, desc[UR12][R8.64+0x80] ;  /* 0x0000800c08137981 */ /* 0x000f28000c1e1900 */
[----:B------:R-:W5:Y:S04]  /*1ce0*/  LDG.E R21, desc[UR12][R6.64+0x80] ;  /* 0x0000800c06157981 */ /* 0x000f68000c1e1900 */
        /* <DEDUP_REMOVED lines=33> */
[----:B--2---:R0:W-:Y:S04]  /*1f00*/  STS [R10+-0x800], R15 ;  /* 0xfff8000f0a007388 */ /* 0x0041e80000000800 */
[----:B---3--:R1:W-:Y:S04]  /*1f10*/  STS [R12+-0x800], R17 ;  /* 0xfff800110c007388 */ /* 0x0083e80000000800 */
[----:B----4-:R2:W-:Y:S04]  /*1f20*/  STS [R10+-0x780], R19 ;  /* 0xfff880130a007388 */ /* 0x0105e80000000800 */
[----:B0-----:R-:W3:Y:S04]  /*1f30*/  LDG.E R15, desc[UR12][R8.64+0x700] ;  /* 0x0007000c080f7981 */ /* 0x001ee8000c1e1900 */
[----:B-1----:R-:W4:Y:S04]  /*1f40*/  LDG.E R17, desc[UR12][R6.64+0x700] ;  /* 0x0007000c06117981 */ /* 0x002f28000c1e1900 */
[----:B-----5:R0:W-:Y:S04]  /*1f50*/  STS [R12+-0x780], R21 ;  /* 0xfff880150c007388 */ /* 0x0201e80000000800 */
[----:B--2---:R-:W2:Y:S04]  /*1f60*/  LDG.E R19, desc[UR12][R8.64+0x780] ;  /* 0x0007800c08137981 */ /* 0x004ea8000c1e1900 */
[----:B------:R1:W-:Y:S04]  /*1f70*/  STS [R10+-0x700], R23 ;  /* 0xfff900170a007388 */ /* 0x0003e80000000800 */
[----:B0-----:R-:W5:Y:S04]  /*1f80*/  LDG.E R21, desc[UR12][R6.64+0x780] ;  /* 0x0007800c06157981 */ /* 0x001f68000c1e1900 */
[----:B------:R0:W-:Y:S04]  /*1f90*/  STS [R12+-0x700], R25 ;  /* 0xfff900190c007388 */ /* 0x0001e80000000800 */
[----:B-1----:R-:W5:Y:S04]  /*1fa0*/  LDG.E R23, desc[UR12][R8.64+0x800] ;  /* 0x0008000c08177981 */ /* 0x002f68000c1e1900 */
        /* <DEDUP_REMOVED lines=42> */
[----:B-1----:R-:W5:Y:S04]  /*2250*/  LDG.E R24, desc[UR12][R8.64+0xd80] ;  /* 0x000d800c08187981 */ /* 0x002f68000c1e1900 */
[----:B------:R-:W-:Y:S01]  /*2260*/  STS [R12+-0x180], R13 ;  /* 0xfffe800d0c007388 */ /* 0x000fe20000000800 */
[----:B------:R-:W-:-:S04]  /*2270*/  UIADD3 UR11, UPT, UPT, UR11, 0x20, URZ ;  /* 0x000000200b0b7890 */ /* 0x000fc8000fffe0ff */
[----:B------:R-:W-:Y:S01]  /*2280*/  UISETP.NE.AND UP0, UPT, UR11, URZ, UPT ;  /* 0x000000ff0b00728c */ /* 0x000fe2000bf05270 */
[----:B------:R-:W-:Y:S01]  /*2290*/  IADD3 R11, PT, PT, R11, 0x400, RZ ;  /* 0x000004000b0b7810 */ /* 0x000fe20007ffe0ff */
[----:B---3--:R-:W-:Y:S04]  /*22a0*/  STS [R10+-0x100], R15 ;  /* 0xffff000f0a007388 */ /* 0x008fe80000000800 */
[----:B----4-:R-:W-:Y:S04]  /*22b0*/  STS [R12+-0x100], R17 ;  /* 0xffff00110c007388 */ /* 0x010fe80000000800 */
[----:B--2---:R-:W-:Y:S04]  /*22c0*/  STS [R10+-0x80], R19 ;  /* 0xffff80130a007388 */ /* 0x004fe80000000800 */
[----:B-----5:R-:W-:Y:S04]  /*22d0*/  STS [R12+-0x80], R21 ;  /* 0xffff80150c007388 */ /* 0x020fe80000000800 */
[----:B------:R-:W-:Y:S04]  /*22e0*/  STS [R10], R23 ;  /* 0x000000170a007388 */ /* 0x000fe80000000800 */
[----:B------:R-:W-:Y:S04]  /*22f0*/  STS [R12], R25 ;  /* 0x000000190c007388 */ /* 0x000fe80000000800 */
[----:B------:R-:W-:Y:S04]  /*2300*/  STS [R10+0x80], R27 ;  /* 0x0000801b0a007388 */ /* 0x000fe80000000800 */
        /* <DEDUP_REMOVED lines=27> */
[----:B------:R0:W-:Y:S04]  /*24c0*/  STS [R10+0x780], R40 ;  /* 0x000780280a007388 */ /* 0x0001e80000000800 */
[----:B------:R1:W-:Y:S01]  /*24d0*/  STS [R12+0x780], R42 ;  /* 0x0007802a0c007388 */ /* 0x0003e20000000800 */
[----:B0-----:R-:W-:-:S02]  /*24e0*/  IADD3 R10, PT, PT, R10, 0x1000, RZ ;  /* 0x000010000a0a7810 */ /* 0x001fc40007ffe0ff */
[----:B-1----:R-:W-:Y:S01]  /*24f0*/  IADD3 R12, PT, PT, R12, 0x1000, RZ ;  /* 0x000010000c0c7810 */ /* 0x002fe20007ffe0ff */
[----:B------:R-:W-:Y:S06]  /*2500*/  BRA.U UP0, `(.L_x_7) ;  /* 0xfffffff500c87547 */ /* 0x000fec000b83ffff */
[----:B------:R-:W-:-:S04]  /*2510*/  USHF.L.U32 UR5, UR8, 0x5, URZ ;  /* 0x0000000508057899 */ /* 0x000fc800080006ff */
[----:B------:R-:W-:-:S12]  /*2520*/  ULOP3.LUT UR5, UR5, 0x7ffffc00, URZ, 0xc0, !UPT ;  /* 0x7ffffc0005057892 */ /* 0x000fd8000f8ec0ff */
.L_x_6:
[----:B------:R-:W-:-:S09]  /*2530*/  UISETP.NE.AND UP0, UPT, UR19, URZ, UPT ;  /* 0x000000ff1300728c */ /* 0x000fd2000bf05270 */
[----:B------:R-:W-:Y:S05]  /*2540*/  BRA.U !UP0, `(.L_x_5) ;  /* 0x0000001d08647547 */ /* 0x000fea000b800000 */
[----:B------:R-:W0:Y:S01]  /*2550*/  LDCU.64 UR20, c[0x0][0x388] ;  /* 0x00007100ff1477ac */ /* 0x000e220008000a00 */
[----:B------:R-:W-:Y:S01]  /*2560*/  IADD3 R7, PT, PT, R2, UR5, RZ ;  /* 0x0000000502077c10 */ /* 0x000fe2000fffe0ff */
[----:B------:R-:W1:Y:S03]  /*2570*/  LDCU.64 UR22, c[0x0][0x390] ;  /* 0x00007200ff1677ac */ /* 0x000e660008000a00 */
[----:B------:R-:W-:-:S04]  /*2580*/  IADD3 R6, P0, PT, R7, R4, RZ ;  /* 0x0000000407067210 */ /* 0x000fc80007f1e0ff */
[----:B------:R-:W-:Y:S02]  /*2590*/  IADD3.X R9, PT, PT, RZ, R3, RZ, P0, !PT ;  /* 0x00000003ff097210 */ /* 0x000fe400007fe4ff */
[C---:B------:R-:W-:Y:S02]  /*25a0*/  SHF.L.U32 R12, R6.reuse, 0x2, RZ ;  /* 0x00000002060c7819 */ /* 0x040fe400000006ff */
[----:B------:R-:W-:Y:S02]  /*25b0*/  SHF.L.U64.HI R6, R6, 0x2, R9 ;  /* 0x0000000206067819 */ /* 0x000fe40000010209 */
[C---:B0-----:R-:W-:Y:S02]  /*25c0*/  IADD3 R10, P0, PT, R12.reuse, UR20, RZ ;  /* 0x000000140c0a7c10 */ /* 0x041fe4000ff1e0ff */
[----:B-1----:R-:W-:Y:S02]  /*25d0*/  IADD3 R12, P1, PT, R12, UR22, RZ ;  /* 0x000000160c0c7c10 */ /* 0x002fe4000ff3e0ff */
[----:B------:R-:W-:-:S02]  /*25e0*/  IADD3.X R11, PT, PT, R6, UR21, RZ, P0, !PT ;  /* 0x00000015060b7c10 */ /* 0x000fc400087fe4ff */
[----:B------:R-:W-:-:S04]  /*25f0*/  IADD3.X R13, PT, PT, R6, UR23, RZ, P1, !PT ;  /* 0x00000017060d7c10 */ /* 0x000fc80008ffe4ff */
[----:B------:R-:W2:Y:S04]  /*2600*/  LDG.E R11, desc[UR12][R10.64] ;  /* 0x0000000c0a0b7981 */ /* 0x000ea8000c1e1900 */
[----:B------:R-:W3:Y:S01]  /*2610*/  LDG.E R13, desc[UR12][R12.64] ;  /* 0x0000000c0c0d7981 */ /* 0x000ee2000c1e1900 */
[----:B------:R-:W0:Y:S01]  /*2620*/  S2UR UR11, SR_CgaCtaId ;  /* 0x00000000000b79c3 */ /* 0x000e220000008800 */
[----:B------:R-:W-:Y:S01]  /*2630*/  UMOV UR6, 0x400 ;  /* 0x0000040000067882 */ /* 0x000fe20000000000 */
[----:B------:R-:W-:Y:S01]  /*2640*/  IADD3 R8, PT, PT, R0, UR5, RZ ;  /* 0x0000000500087c10 */ /* 0x000fe2000fffe0ff */
[----:B------:R-:W-:Y:S02]  /*2650*/  UIADD3 UR16, UPT, UPT, UR6, 0x2080, URZ ;  /* 0x0000208006107890 */ /* 0x000fe4000fffe0ff */
[----:B------:R-:W-:-:S02]  /*2660*/  UISETP.NE.AND UP0, UPT, UR19, 0x1, UPT ;  /* 0x000000011300788c */ /* 0x000fc4000bf05270 */
[----:B0-----:R-:W-:Y:S02]  /*2670*/  ULEA UR6, UR11, UR6, 0x18 ;  /* 0x000000060b067291 */ /* 0x001fe4000f8ec0ff */
[----:B------:R-:W-:-:S04]  /*2680*/  ULEA UR16, UR11, UR16, 0x18 ;  /* 0x000000100b107291 */ /* 0x000fc8000f8ec0ff */
[C---:B------:R-:W-:Y:S02]  /*2690*/  LEA R6, R8.reuse, UR6, 0x2 ;  /* 0x0000000608067c11 */ /* 0x040fe4000f8e10ff */
[----:B------:R-:W-:-:S03]  /*26a0*/  LEA R8, R8, UR16, 0x2 ;  /* 0x0000001008087c11 */ /* 0x000fc6000f8e10ff */
[----:B--2---:R1:W-:Y:S04]  /*26b0*/  STS [R6], R11 ;  /* 0x0000000b06007388 */ /* 0x0043e80000000800 */
[----:B---3--:R1:W-:Y:S01]  /*26c0*/  STS [R8], R13 ;  /* 0x0000000d08007388 */ /* 0x0083e20000000800 */
[----:B------:R-:W-:Y:S05]  /*26d0*/  BRA.U !UP0, `(.L_x_5) ;  /* 0x0000001d08007547 */ /* 0x000fea000b800000 */
[----:B------:R-:W-:-:S04]  /*26e0*/  IADD3 R9, PT, PT, R7, 0x20, RZ ;  /* 0x0000002007097810 */ /* 0x000fc80007ffe0ff */
[----:B------:R-:W-:-:S04]  /*26f0*/  IADD3 R9, P0, PT, R9, R4, RZ ;  /* 0x0000000409097210 */ /* 0x000fc80007f1e0ff */
[----:B------:R-:W-:Y:S02]  /*2700*/  IADD3.X R10, PT, PT, RZ, R3, RZ, P0, !PT ;  /* 0x00000003ff0a7210 */ /* 0x000fe400007fe4ff */
[C---:B------:R-:W-:Y:S02]  /*2710*/  SHF.L.U32 R12, R9.reuse, 0x2, RZ ;  /* 0x00000002090c7819 */ /* 0x040fe400000006ff */
[----:B------:R-:W-:Y:S02]  /*2720*/  SHF.L.U64.HI R9, R9, 0x2, R10 ;  /* 0x0000000209097819 */ /* 0x000fe4000001020a */
[C---:B------:R-:W-:Y:S02]  /*2730*/  IADD3 R10, P0, PT, R12.reuse, UR20, RZ ;  /* 0x000000140c0a7c10 */ /* 0x040fe4000ff1e0ff */
[----:B------:R-:W-:Y:S02]  /*2740*/  IADD3 R12, P1, PT, R12, UR22, RZ ;  /* 0x000000160c0c7c10 */ /* 0x000fe4000ff3e0ff */
[----:B-1----:R-:W-:-:S02]  /*2750*/  IADD3.X R11, PT, PT, R9, UR21, RZ, P0, !PT ;  /* 0x00000015090b7c10 */ /* 0x002fc400087fe4ff */
[----:B------:R-:W-:-:S04]  /*2760*/  IADD3.X R13, PT, PT, R9, UR23, RZ, P1, !PT ;  /* 0x00000017090d7c10 */ /* 0x000fc80008ffe4ff */
[----:B------:R-:W2:Y:S04]  /*2770*/  LDG.E R11, desc[UR12][R10.64] ;  /* 0x0000000c0a0b7981 */ /* 0x000ea8000c1e1900 */
[----:B------:R-:W3:Y:S01]  /*2780*/  LDG.E R13, desc[UR12][R12.64] ;  /* 0x0000000c0c0d7981 */ /* 0x000ee2000c1e1900 */
[----:B------:R-:W-:-:S03]  /*2790*/  UISETP.NE.AND UP0, UPT, UR19, 0x2, UPT ;  /* 0x000000021300788c */ /* 0x000fc6000bf05270 */
[----:B--2---:R2:W-:Y:S04]  /*27a0*/  STS [R6+0x80], R11 ;  /* 0x0000800b06007388 */ /* 0x0045e80000000800 */
[----:B---3--:R2:W-:Y:S02]  /*27b0*/  STS [R8+0x80], R13 ;  /* 0x0000800d08007388 */ /* 0x0085e40000000800 */
        /* <DEDUP_REMOVED lines=8> */
[----:B--2---:R-:W-:-:S02]  /*2840*/  IADD3.X R11, PT, PT, R9, UR21, RZ, P0, !PT ;  /* 0x00000015090b7c10 */ /* 0x004fc400087fe4ff */
        /* <DEDUP_REMOVED lines=14> */
[----:B----4-:R-:W-:-:S02]  /*2930*/  IADD3.X R11, PT, PT, R9, UR21, RZ, P0, !PT ;  /* 0x00000015090b7c10 */ /* 0x010fc400087fe4ff */
        /* <DEDUP_REMOVED lines=14> */
[----:B0-----:R-:W-:-:S02]  /*2a20*/  IADD3.X R11, PT, PT, R9, UR21, RZ, P0, !PT ;  /* 0x00000015090b7c10 */ /* 0x001fc400087fe4ff */
        /* <DEDUP_REMOVED lines=367> */
[----:B------:R-:W-:Y:S01]  /*4120*/  UISETP.NE.AND UP0, UPT, UR19, 0x1e, UPT ;  /* 0x0000001e1300788c */ /* 0x000fe2000bf05270 */
[----:B------:R-:W-:-:S04]  /*4130*/  IADD3 R5, PT, PT, R7, 0x3a0, RZ ;  /* 0x000003a007057810 */ /* 0x000fc80007ffe0ff */
[----:B------:R-:W-:Y:S02]  /*4140*/  IADD3 R5, P1, PT, R5, R4, RZ ;  /* 0x0000000405057210 */ /* 0x000fe40007f3e0ff */
[----:B------:R-:W-:Y:S02]  /*4150*/  PLOP3.LUT P0, PT, PT, PT, UP0, 0x80, 0x8 ;  /* 0x000000000008781c */ /* 0x000fe40003f0f008 */
[----:B0-----:R-:W-:-:S11]  /*4160*/  SHF.L.U32 R11, R5, 0x2, RZ ;  /* 0x00000002050b7819 */ /* 0x001fd600000006ff */
[----:B------:R-:W-:-:S04]  /*4170*/  @P0 IADD3 R7, PT, PT, R7, 0x3c0, RZ ;  /* 0x000003c007070810 */ /* 0x000fc80007ffe0ff */
[----:B------:R-:W-:Y:S02]  /*4180*/  @P0 IADD3 R7, P2, PT, R7, R4, RZ ;  /* 0x0000000407070210 */ /* 0x000fe40007f5e0ff */
[-C--:B------:R-:W-:Y:S02]  /*4190*/  IADD3.X R4, PT, PT, RZ, R3.reuse, RZ, P1, !PT ;  /* 0x00000003ff047210 */ /* 0x080fe40000ffe4ff */
[----:B------:R-:W-:Y:S02]  /*41a0*/  @P0 IADD3.X R10, PT, PT, RZ, R3, RZ, P2, !PT ;  /* 0x00000003ff0a0210 */ /* 0x000fe400017fe4ff */
[----:B------:R-:W-:Y:S02]  /*41b0*/  SHF.L.U64.HI R9, R5, 0x2, R4 ;  /* 0x0000000205097819 */ /* 0x000fe40000010204 */
[----:B------:R-:W-:Y:S02]  /*41c0*/  IADD3 R4, P1, PT, R11, UR20, RZ ;  /* 0x000000140b047c10 */ /* 0x000fe4000ff3e0ff */
[----:B------:R-:W-:-:S02]  /*41d0*/  @P0 SHF.L.U64.HI R3, R7, 0x2, R10 ;  /* 0x0000000207030819 */ /* 0x000fc4000001020a */
[----:B------:R-:W-:Y:S02]  /*41e0*/  @P0 SHF.L.U32 R14, R7, 0x2, RZ ;  /* 0x00000002070e0819 */ /* 0x000fe400000006ff */
[----:B------:R-:W-:Y:S02]  /*41f0*/  IADD3 R10, P2, PT, R11, UR22, RZ ;  /* 0x000000160b0a7c10 */ /* 0x000fe4000ff5e0ff */
[C---:B------:R-:W-:Y:S02]  /*4200*/  IADD3.X R5, PT, PT, R9.reuse, UR21, RZ, P1, !PT ;  /* 0x0000001509057c10 */ /* 0x040fe40008ffe4ff */
[C---:B------:R-:W-:Y:S02]  /*4210*/  @P0 IADD3 R12, P1, PT, R14.reuse, UR20, RZ ;  /* 0x000000140e0c0c10 */ /* 0x040fe4000ff3e0ff */
[----:B------:R-:W-:Y:S02]  /*4220*/  IADD3.X R11, PT, PT, R9, UR23, RZ, P2, !PT ;  /* 0x00000017090b7c10 */ /* 0x000fe400097fe4ff */
[----:B------:R-:W-:Y:S01]  /*4230*/  @P0 IADD3 R14, P2, PT, R14, UR22, RZ ;  /* 0x000000160e0e0c10 */ /* 0x000fe2000ff5e0ff */
[----:B------:R-:W2:Y:S01]  /*4240*/  LDG.E R5, desc[UR12][R4.64] ;  /* 0x0000000c04057981 */ /* 0x000ea2000c1e1900 */
[----:B------:R-:W-:-:S02]  /*4250*/  @P0 IADD3.X R13, PT, PT, R3, UR21, RZ, P1, !PT ;  /* 0x00000015030d0c10 */ /* 0x000fc40008ffe4ff */
[----:B------:R-:W-:Y:S01]  /*4260*/  @P0 IADD3.X R15, PT, PT, R3, UR23, RZ, P2, !PT ;  /* 0x00000017030f0c10 */ /* 0x000fe200097fe4ff */
[----:B------:R-:W3:Y:S04]  /*4270*/  LDG.E R11, desc[UR12][R10.64] ;  /* 0x0000000c0a0b7981 */ /* 0x000ee8000c1e1900 */
[----:B------:R-:W4:Y:S04]  /*4280*/  @P0 LDG.E R13, desc[UR12][R12.64] ;  /* 0x0000000c0c0d0981 */ /* 0x000f28000c1e1900 */
[----:B------:R-:W5:Y:S04]  /*4290*/  @P0 LDG.E R15, desc[UR12][R14.64] ;  /* 0x0000000c0e0f0981 */ /* 0x000f68000c1e1900 */
[----:B--2---:R0:W-:Y:S04]  /*42a0*/  STS [R6+0xe80], R5 ;  /* 0x000e800506007388 */ /* 0x0041e80000000800 */
[----:B---3--:R0:W-:Y:S04]  /*42b0*/  STS [R8+0xe80], R11 ;  /* 0x000e800b08007388 */ /* 0x0081e80000000800 */
[----:B----4-:R0:W-:Y:S04]  /*42c0*/  @P0 STS [R6+0xf00], R13 ;  /* 0x000f000d06000388 */ /* 0x0101e80000000800 */
[----:B-----5:R0:W-:Y:S02]  /*42d0*/  @P0 STS [R8+0xf00], R15 ;  /* 0x000f000f08000388 */ /* 0x0201e40000000800 */
.L_x_5:
[----:B------:R-:W-:Y:S01]  /*42e0*/  BAR.SYNC.DEFER_BLOCKING 0x0 ;  /* 0x0000000000007b1d */ /* 0x000fe20000010000 */
[----:B------:R-:W-:Y:S01]  /*42f0*/  UISETP.GE.AND UP0, UPT, UR18, 0x1, UPT ;  /* 0x000000011200788c */ /* 0x000fe2000bf06270 */
[----:B012-4-:R-:W-:-:S08]  /*4300*/  HFMA2 R6, -RZ, RZ, 0, 0 ;  /* 0x00000000ff067431 */ /* 0x017fd000000001ff */
[----:B------:R-:W-:Y:S05]  /*4310*/  BRA.U !UP0, `(.L_x_8) ;  /* 0x0000001108607547 */ /* 0x000fea000b800000 */
[----:B------:R-:W-:Y:S01]  /*4320*/  UISETP.GE.U32.AND UP0, UPT, UR18, 0x20, UPT ;  /* 0x000000201200788c */ /* 0x000fe2000bf06070 */
[----:B------:R-:W-:Y:S02]  /*4330*/  MOV R6, RZ ;  /* 0x000000ff00067202 */ /* 0x000fe40000000f00 */
[----:B------:R-:W-:-:S06]  /*4340*/  MOV R3, RZ ;  /* 0x000000ff00037202 */ /* 0x000fcc0000000f00 */
[----:B------:R-:W-:Y:S05]  /*4350*/  BRA.U !UP0, `(.L_x_9) ;  /* 0x0000000508c07547 */ /* 0x000fea000b800000 */
[----:B------:R-:W0:Y:S01]  /*4360*/  S2UR UR11, SR_CgaCtaId ;  /* 0x00000000000b79c3 */ /* 0x000e220000008800 */
[----:B------:R-:W-:Y:S01]  /*4370*/  UMOV UR5, 0x400 ;  /* 0x0000040000057882 */ /* 0x000fe20000000000 */
[----:B------:R-:W-:Y:S01]  /*4380*/  HFMA2 R3, -RZ, RZ, 0, 0 ;  /* 0x00000000ff037431 */ /* 0x000fe200000001ff */
[----:B------:R-:W-:Y:S01]  /*4390*/  UIADD3 UR6, UPT, UPT, UR5, 0x6100, URZ ;  /* 0x0000610005067890 */ /* 0x000fe2000fffe0ff */
[----:B------:R-:W-:Y:S01]  /*43a0*/  MOV R6, RZ ;  /* 0x000000ff00067202 */ /* 0x000fe20000000f00 */
[----:B------:R-:W-:Y:S02]  /*43b0*/  ULOP3.LUT UR16, UR18, 0x7fffffe0, URZ, 0xc0, !UPT ;  /* 0x7fffffe012107892 */ /* 0x000fe4000f8ec0ff */
[----:B0-----:R-:W-:Y:S02]  /*43c0*/  ULEA UR5, UR11, UR5, 0x18 ;  /* 0x000000050b057291 */ /* 0x001fe4000f8ec0ff */
[----:B------:R-:W-:-:S12]  /*43d0*/  ULEA UR6, UR11, UR6, 0x18 ;  /* 0x000000060b067291 */ /* 0x000fd8000f8ec0ff */
.L_x_10:
[--C-:B------:R-:W-:Y:S02]  /*43e0*/  IMAD R4, R41, 0x41, R3.reuse ;  /* 0x0000004129047824 */ /* 0x100fe400078e0203 */
[----:B------:R-:W-:Y:S01]  /*43f0*/  IMAD R5, R2, 0x41, R3 ;  /* 0x0000004102057824 */ /* 0x000fe200078e0203 */
[----:B------:R-:W-:Y:S02]  /*4400*/  IADD3 R3, PT, PT, R3, 0x20, RZ ;  /* 0x0000002003037810 */ /* 0x000fe40007ffe0ff */
[----:B------:R-:W-:Y:S02]  /*4410*/  LEA R4, R4, UR6, 0x2 ;  /* 0x0000000604047c11 */ /* 0x000fe4000f8e10ff */
[----:B------:R-:W-:Y:S02]  /*4420*/  LEA R5, R5, UR5, 0x2 ;  /* 0x0000000505057c11 */ /* 0x000fe4000f8e10ff */
[----:B------:R-:W-:Y:S01]  /*4430*/  ISETP.NE.AND P0, PT, R3, UR16, PT ;  /* 0x0000001003007c0c */ /* 0x000fe2000bf05270 */
[----:B------:R-:W-:Y:S04]  /*4440*/  LDS R7, [R4] ;  /* 0x0000000004077984 */ /* 0x000fe80000000800 */
[----:B------:R-:W0:Y:S04]  /*4450*/  LDS R8, [R5] ;  /* 0x0000000005087984 */ /* 0x000e280000000800 */
[----:B------:R-:W-:Y:S04]  /*4460*/  LDS R10, [R4+0x4] ;  /* 0x00000400040a7984 */ /* 0x000fe80000000800 */
[----:B------:R-:W1:Y:S04]  /*4470*/  LDS R9, [R5+0x4] ;  /* 0x0000040005097984 */ /* 0x000e680000000800 */
[----:B------:R-:W-:Y:S04]  /*4480*/  LDS R12, [R4+0x8] ;  /* 0x00000800040c7984 */ /* 0x000fe80000000800 */
[----:B------:R-:W2:Y:S04]  /*4490*/  LDS R11, [R5+0x8] ;  /* 0x00000800050b7984 */ /* 0x000ea80000000800 */
[----:B------:R-:W-:Y:S04]  /*44a0*/  LDS R14, [R4+0xc] ;  /* 0x00000c00040e7984 */ /* 0x000fe80000000800 */
[----:B------:R-:W3:Y:S04]  /*44b0*/  LDS R13, [R5+0xc] ;  /* 0x00000c00050d7984 */ /* 0x000ee80000000800 */
[----:B------:R-:W-:Y:S04]  /*44c0*/  LDS R16, [R4+0x10] ;  /* 0x0000100004107984 */ /* 0x000fe80000000800 */
[----:B------:R-:W4:Y:S04]  /*44d0*/  LDS R15, [R5+0x10] ;  /* 0x00001000050f7984 */ /* 0x000f280000000800 */
[----:B------:R-:W-:Y:S04]  /*44e0*/  LDS R18, [R4+0x14] ;  /* 0x0000140004127984 */ /* 0x000fe80000000800 */
[----:B------:R-:W5:Y:S01]  /*44f0*/  LDS R17, [R5+0x14] ;  /* 0x0000140005117984 */ /* 0x000f620000000800 */
[----:B0-----:R-:W-:-:S03]  /*4500*/  FFMA R7, R7, R8, R6 ;  /* 0x0000000807077223 */ /* 0x001fc60000000006 */
[----:B------:R-:W-:Y:S04]  /*4510*/  LDS R20, [R4+0x18] ;  /* 0x0000180004147984 */ /* 0x000fe80000000800 */
[----:B------:R-:W0:Y:S01]  /*4520*/  LDS R19, [R5+0x18] ;  /* 0x0000180005137984 */ /* 0x000e220000000800 */
[----:B-1----:R-:W-:-:S03]  /*4530*/  FFMA R7, R10, R9, R7 ;  /* 0x000000090a077223 */ /* 0x002fc60000000007 */
[----:B------:R-:W-:Y:S04]  /*4540*/  LDS R22, [R4+0x1c] ;  /* 0x00001c0004167984 */ /* 0x000fe80000000800 */
[----:B------:R-:W1:Y:S01]  /*4550*/  LDS R21, [R5+0x1c] ;  /* 0x00001c0005157984 */ /* 0x000e620000000800 */
[----:B--2---:R-:W-:-:S03]  /*4560*/  FFMA R7, R12, R11, R7 ;  /* 0x0000000b0c077223 */ /* 0x004fc60000000007 */
[----:B------:R-:W-:Y:S04]  /*4570*/  LDS R24, [R4+0x20] ;  /* 0x0000200004187984 */ /* 0x000fe80000000800 */
[----:B------:R-:W2:Y:S01]  /*4580*/  LDS R23, [R5+0x20] ;  /* 0x0000200005177984 */ /* 0x000ea20000000800 */
[----:B---3--:R-:W-:-:S03]  /*4590*/  FFMA R7, R14, R13, R7 ;  /* 0x0000000d0e077223 */ /* 0x008fc60000000007 */
[----:B------:R-:W-:Y:S04]  /*45a0*/  LDS R26, [R4+0x24] ;  /* 0x00002400041a7984 */ /* 0x000fe80000000800 */
[----:B------:R-:W3:Y:S01]  /*45b0*/  LDS R25, [R5+0x24] ;  /* 0x0000240005197984 */ /* 0x000ee20000000800 */
[----:B----4-:R-:W-:-:S03]  /*45c0*/  FFMA R7, R16, R15, R7 ;  /* 0x0000000f10077223 */ /* 0x010fc60000000007 */
[----:B------:R-:W-:Y:S04]  /*45d0*/  LDS R6, [R4+0x28] ;  /* 0x0000280004067984 */ /* 0x000fe80000000800 */
[----:B------:R-:W4:Y:S01]  /*45e0*/  LDS R8, [R5+0x28] ;  /* 0x0000280005087984 */ /* 0x000f220000000800 */
[----:B-----5:R-:W-:-:S03]  /*45f0*/  FFMA R7, R18, R17, R7 ;  /* 0x0000001112077223 */ /* 0x020fc60000000007 */
        /* <DEDUP_REMOVED lines=62> */
[----:B--2---:R-:W-:-:S04]  /*49e0*/  FFMA R6, R19, R20, R6 ;  /* 0x0000001413067223 */ /* 0x004fc80000000006 */
[----:B---3--:R-:W-:-:S04]  /*49f0*/  FFMA R6, R21, R22, R6 ;  /* 0x0000001615067223 */ /* 0x008fc80000000006 */
[----:B----4-:R-:W-:-:S04]  /*4a00*/  FFMA R6, R23, R24, R6 ;  /* 0x0000001817067223 */ /* 0x010fc80000000006 */
[----:B-----5:R-:W-:-:S04]  /*4a10*/  FFMA R6, R25, R26, R6 ;  /* 0x0000001a19067223 */ /* 0x020fc80000000006 */
[----:B0-----:R-:W-:-:S04]  /*4a20*/  FFMA R6, R7, R8, R6 ;  /* 0x0000000807067223 */ /* 0x001fc80000000006 */
[----:B-1----:R-:W-:Y:S01]  /*4a30*/  FFMA R6, R9, R10, R6 ;  /* 0x0000000a09067223 */ /* 0x002fe20000000006 */
[----:B------:R-:W-:Y:S06]  /*4a40*/  @P0 BRA `(.L_x_10) ;  /* 0xfffffff800640947 */ /* 0x000fec000383ffff */
[----:B------:R-:W-:-:S07]  /*4a50*/  MOV R3, UR16 ;  /* 0x0000001000037c02 */ /* 0x000fce0008000f00 */
.L_x_9:
[----:B------:R-:W-:-:S09]  /*4a60*/  UISETP.NE.AND UP0, UPT, UR9, URZ, UPT ;  /* 0x000000ff0900728c */ /* 0x000fd2000bf05270 */
[----:B------:R-:W-:Y:S05]  /*4a70*/  BRA.U !UP0, `(.L_x_8) ;  /* 0x0000000908887547 */ /* 0x000fea000b800000 */
[----:B------:R-:W0:Y:S01]  /*4a80*/  S2UR UR11, SR_CgaCtaId ;  /* 0x00000000000b79c3 */ /* 0x000e220000008800 */
[----:B------:R-:W-:Y:S01]  /*4a90*/  UMOV UR5, 0x400 ;  /* 0x0000040000057882 */ /* 0x000fe20000000000 */
[--C-:B------:R-:W-:Y:S01]  /*4aa0*/  IMAD R5, R2, 0x41, R3.reuse ;  /* 0x0000004102057824 */ /* 0x100fe200078e0203 */
[----:B------:R-:W-:Y:S01]  /*4ab0*/  UIADD3 UR6, UPT, UPT, UR5, 0x6100, URZ ;  /* 0x0000610005067890 */ /* 0x000fe2000fffe0ff */
[----:B------:R-:W-:Y:S01]  /*4ac0*/  IMAD R4, R41, 0x41, R3 ;  /* 0x0000004129047824 */ /* 0x000fe200078e0203 */
[----:B------:R-:W-:Y:S02]  /*4ad0*/  UISETP.NE.AND UP0, UPT, UR9, 0x1, UPT ;  /* 0x000000010900788c */ /* 0x000fe4000bf05270 */
[----:B0-----:R-:W-:Y:S02]  /*4ae0*/  ULEA UR5, UR11, UR5, 0x18 ;  /* 0x000000050b057291 */ /* 0x001fe4000f8ec0ff */
[----:B------:R-:W-:-:S04]  /*4af0*/  ULEA UR6, UR11, UR6, 0x18 ;  /* 0x000000060b067291 */ /* 0x000fc8000f8ec0ff */
[----:B------:R-:W-:Y:S02]  /*4b00*/  LEA R3, R5, UR5, 0x2 ;  /* 0x0000000505037c11 */ /* 0x000fe4000f8e10ff */
[----:B------:R-:W-:-:S03]  /*4b10*/  LEA R4, R4, UR6, 0x2 ;  /* 0x0000000604047c11 */ /* 0x000fc6000f8e10ff */
[----:B------:R-:W-:Y:S04]  /*4b20*/  LDS R7, [R3] ;  /* 0x0000000003077984 */ /* 0x000fe80000000800 */
[----:B------:R-:W0:Y:S02]  /*4b30*/  LDS R5, [R4] ;  /* 0x0000000004057984 */ /* 0x000e240000000800 */
[----:B0-----:R-:W-:Y:S01]  /*4b40*/  FFMA R6, R5, R7, R6 ;  /* 0x0000000705067223 */ /* 0x001fe20000000006 */
[----:B------:R-:W-:Y:S06]  /*4b50*/  BRA.U !UP0, `(.L_x_8) ;  /* 0x0000000908507547 */ /* 0x000fec000b800000 */
[----:B------:R-:W-:Y:S01]  /*4b60*/  LDS R5, [R4+0x4] ;  /* 0x0000040004057984 */ /* 0x000fe20000000800 */
[----:B------:R-:W-:-:S03]  /*4b70*/  UISETP.NE.AND UP0, UPT, UR9, 0x2, UPT ;  /* 0x000000020900788c */ /* 0x000fc6000bf05270 */
[----:B------:R-:W0:Y:S02]  /*4b80*/  LDS R7, [R3+0x4] ;  /* 0x0000040003077984 */ /* 0x000e240000000800 */
[----:B0-----:R-:W-:-:S04]  /*4b90*/  FFMA R6, R5, R7, R6 ;  /* 0x0000000705067223 */ /* 0x001fc80000000006 */
[----:B------:R-:W-:Y:S05]  /*4ba0*/  BRA.U !UP0, `(.L_x_8) ;  /* 0x00000009083c7547 */ /* 0x000fea000b800000 */
        /* <DEDUP_REMOVED lines=135> */
[----:B------:R-:W-:Y:S01]  /*5420*/  UISETP.NE.AND UP0, UPT, UR9, 0x1e, UPT ;  /* 0x0000001e0900788c */ /* 0x000fe2000bf05270 */
[----:B------:R-:W-:Y:S04]  /*5430*/  LDS R5, [R4+0x74] ;  /* 0x0000740004057984 */ /* 0x000fe80000000800 */
[----:B------:R-:W0:Y:S01]  /*5440*/  LDS R7, [R3+0x74] ;  /* 0x0000740003077984 */ /* 0x000e220000000800 */
[----:B------:R-:W-:-:S13]  /*5450*/  PLOP3.LUT P0, PT, PT, PT, UP0, 0x80, 0x8 ;  /* 0x000000000008781c */ /* 0x000fda0003f0f008 */
[----:B------:R-:W-:Y:S04]  /*5460*/  @P0 LDS R9, [R4+0x78] ;  /* 0x0000780004090984 */ /* 0x000fe80000000800 */
[----:B------:R-:W1:Y:S01]  /*5470*/  @P0 LDS R8, [R3+0x78] ;  /* 0x0000780003080984 */ /* 0x000e620000000800 */
[----:B0-----:R-:W-:-:S04]  /*5480*/  FFMA R6, R5, R7, R6 ;  /* 0x0000000705067223 */ /* 0x001fc80000000006 */
[----:B-1----:R-:W-:-:S07]  /*5490*/  @P0 FFMA R6, R9, R8, R6 ;  /* 0x0000000809060223 */ /* 0x002fce0000000006 */
.L_x_8:
[----:B------:R-:W0:Y:S01]  /*54a0*/  S2UR UR6, SR_CgaCtaId ;  /* 0x00000000000679c3 */ /* 0x000e220000008800 */
[----:B------:R-:W-:Y:S01]  /*54b0*/  I2FP.F32.S32 R3, UR18 ;  /* 0x0000001200037c45 */ /* 0x000fe20008201400 */
[----:B------:R-:W-:Y:S01]  /*54c0*/  UMOV UR5, 0x400 ;  /* 0x0000040000057882 */ /* 0x000fe20000000000 */
[----:B------:R-:W-:Y:S01]  /*54d0*/  ISETP.NE.AND P3, PT, R2, RZ, PT ;  /* 0x000000ff0200720c */ /* 0x000fe20003f65270 */
[----:B------:R-:W-:Y:S01]  /*54e0*/  UIADD3 UR5, UPT, UPT, UR5, 0xa280, URZ ;  /* 0x0000a28005057890 */ /* 0x000fe2000fffe0ff */
[----:B------:R-:W-:Y:S01]  /*54f0*/  IADD3 R4, PT, PT, R3, -0xd000000, RZ ;  /* 0xf300000003047810 */ /* 0x000fe20007ffe0ff */
[----:B------:R1:W2:Y:S03]  /*5500*/  MUFU.RSQ R8, R3 ;  /* 0x0000000300087308 */ /* 0x0002a60000001400 */
[----:B------:R-:W-:Y:S01]  /*5510*/  ISETP.GT.U32.AND P0, PT, R4, 0x727fffff, PT ;  /* 0x727fffff0400780c */ /* 0x000fe20003f04070 */
[----:B0-----:R-:W-:-:S06]  /*5520*/  ULEA UR5, UR6, UR5, 0x18 ;  /* 0x0000000506057291 */ /* 0x001fcc000f8ec0ff */
[----:B------:R-:W-:-:S06]  /*5530*/  LEA R4, R41, UR5, 0x2 ;  /* 0x0000000529047c11 */ /* 0x000fcc000f8e10ff */
[----:B-12---:R-:W-:Y:S05]  /*5540*/  @!P0 BRA `(.L_x_11) ;  /* 0x0000000000108947 */ /* 0x006fea0003800000 */
[----:B------:R-:W-:-:S07]  /*5550*/  MOV R7, 0x5570 ;  /* 0x0000557000077802 */ /* 0x000fce0000000f00 */
[----:B------:R-:W-:Y:S05]  /*5560*/  CALL.REL.NOINC `($__internal_1_$__cuda_sm20_sqrt_rn_f32_slowpath) ;  /* 0x000000c400387944 */ /* 0x000fea0003c00000 */
[----:B------:R-:W-:Y:S01]  /*5570*/  MOV R3, R5 ;  /* 0x0000000500037202 */ /* 0x000fe20000000f00 */
[----:B------:R-:W-:Y:S06]  /*5580*/  BRA `(.L_x_12) ;  /* 0x0000000000107947 */ /* 0x000fec0003800000 */
.L_x_11:
[----:B------:R-:W-:Y:S01]  /*5590*/  FMUL.FTZ R10, R3, R8 ;  /* 0x00000008030a7220 */ /* 0x000fe20000410000 */
[----:B------:R-:W-:-:S03]  /*55a0*/  FMUL.FTZ R8, R8, 0.5 ;  /* 0x3f00000008087820 */ /* 0x000fc60000410000 */
[----:B------:R-:W-:-:S04]  /*55b0*/  FFMA R3, -R10, R10, R3 ;  /* 0x0000000a0a037223 */ /* 0x000fc80000000103 */
[----:B------:R-:W-:-:S07]  /*55c0*/  FFMA R3, R3, R8, R10 ;  /* 0x0000000803037223 */ /* 0x000fce000000000a */
.L_x_12:
[----:B------:R-:W-:-:S04]  /*55d0*/  IADD3 R5, PT, PT, R3, 0x1800000, RZ ;  /* 0x0180000003057810 */ /* 0x000fc80007ffe0ff */
[----:B------:R-:W-:-:S04]  /*55e0*/  LOP3.LUT R5, R5, 0x7f800000, RZ, 0xc0, !PT ;  /* 0x7f80000005057812 */ /* 0x000fc800078ec0ff */
[----:B------:R-:W-:-:S13]  /*55f0*/  ISETP.GT.U32.AND P0, PT, R5, 0x1ffffff, PT ;  /* 0x01ffffff0500780c */ /* 0x000fda0003f04070 */
[----:B------:R-:W-:Y:S05]  /*5600*/  @P0 BRA `(.L_x_13) ;  /* 0x00000000000c0947 */ /* 0x000fea0003800000 */
[----:B------:R-:W-:-:S07]  /*5610*/  MOV R11, 0x5630 ;  /* 0x00005630000b7802 */ /* 0x000fce0000000f00 */
[----:B------:R-:W-:Y:S05]  /*5620*/  CALL.REL.NOINC `($__internal_0_$__cuda_sm20_rcp_rn_f32_slowpath) ;  /* 0x000000c000387944 */ /* 0x000fea0003c00000 */
[----:B------:R-:W-:Y:S05]  /*5630*/  BRA `(.L_x_14) ;  /* 0x0000000000107947 */ /* 0x000fea0003800000 */
.L_x_13:
[----:B------:R-:W0:Y:S02]  /*5640*/  MUFU.RCP R8, R3 ;  /* 0x0000000300087308 */ /* 0x000e240000001000 */
[----:B0-----:R-:W-:-:S04]  /*5650*/  FFMA R5, R8, R3, -1 ;  /* 0xbf80000008057423 */ /* 0x001fc80000000003 */
[----:B------:R-:W-:-:S04]  /*5660*/  FADD.FTZ R5, -R5, -RZ ;  /* 0x800000ff05057221 */ /* 0x000fc80000010100 */
[----:B------:R-:W-:-:S07]  /*5670*/  FFMA R5, R8, R5, R8 ;  /* 0x0000000508057223 */ /* 0x000fce0000000008 */
.L_x_14:
[----:B------:R-:W0:Y:S01]  /*5680*/  S2UR UR16, SR_CgaCtaId ;  /* 0x00000000001079c3 */ /* 0x000e220000008800 */
[----:B------:R-:W-:Y:S01]  /*5690*/  UMOV UR11, 0x400 ;  /* 0x00000400000b7882 */ /* 0x000fe20000000000 */
[----:B------:R-:W-:Y:S01]  /*56a0*/  IMAD R3, R41, -0x21, R0 ;  /* 0xffffffdf29037824 */ /* 0x000fe200078e0200 */
[----:B------:R-:W-:Y:S01]  /*56b0*/  UIADD3 UR5, UPT, UPT, UR11, 0x4100, URZ ;  /* 0x000041000b057890 */ /* 0x000fe2000fffe0ff */
[----:B------:R-:W-:Y:S01]  /*56c0*/  FMUL R6, R5, R6 ;  /* 0x0000000605067220 */ /* 0x000fe20000400000 */
[----:B------:R-:W-:Y:S02]  /*56d0*/  BSSY.RECONVERGENT B0, `(.L_x_15) ;  /* 0x000004e000007945 */ /* 0x000fe40003800200 */
[----:B0-----:R-:W-:-:S06]  /*56e0*/  ULEA UR5, UR16, UR5, 0x18 ;  /* 0x0000000510057291 */ /* 0x001fcc000f8ec0ff */
[----:B------:R-:W-:-:S05]  /*56f0*/  LEA R5, R3, UR5, 0x2 ;  /* 0x0000000503057c11 */ /* 0x000fca000f8e10ff */
[----:B------:R0:W-:Y:S01]  /*5700*/  STS [R5], R6 ;  /* 0x0000000605007388 */ /* 0x0001e20000000800 */
[----:B------:R-:W-:Y:S06]  /*5710*/  BAR.SYNC.DEFER_BLOCKING 0x0 ;  /* 0x0000000000007b1d */ /* 0x000fec0000010000 */
[----:B------:R-:W-:Y:S05]  /*5720*/  @P3 BRA `(.L_x_16) ;  /* 0x0000000400203947 */ /* 0x000fea0003800000 */
[----:B0-----:R-:W-:-:S05]  /*5730*/  LEA R6, R41, UR5, 0x7 ;  /* 0x0000000529067c11 */ /* 0x001fca000f8e38ff */
[----:B------:R-:W0:Y:S04]  /*5740*/  LDS.128 R16, [R6] ;  /* 0x0000000006107984 */ /* 0x000e280000000c00 */
[----:B------:R-:W1:Y:S04]  /*5750*/  LDS.128 R8, [R6+0x10] ;  /* 0x0000100006087984 */ /* 0x000e680000000c00 */
[----:B------:R-:W2:Y:S01]  /*5760*/  LDS.128 R12, [R6+0x20] ;  /* 0x00002000060c7984 */ /* 0x000ea20000000c00 */
[----:B0-----:R-:W-:-:S04]  /*5770*/  FSETP.GT.AND P0, PT, R17, R16, PT ;  /* 0x000000101100720b */ /* 0x001fc80003f04000 */
[----:B------:R-:W-:-:S04]  /*5780*/  FSEL R17, R17, R16, P0 ;  /* 0x0000001011117208 */ /* 0x000fc80000000000 */
[----:B------:R-:W-:-:S04]  /*5790*/  FSETP.GT.AND P0, PT, R18, R17, PT ;  /* 0x000000111200720b */ /* 0x000fc80003f04000 */
[----:B------:R-:W-:-:S04]  /*57a0*/  FSEL R18, R18, R17, P0 ;  /* 0x0000001112127208 */ /* 0x000fc80000000000 */
[----:B------:R-:W-:-:S04]  /*57b0*/  FSETP.GT.AND P0, PT, R19, R18, PT ;  /* 0x000000121300720b */ /* 0x000fc80003f04000 */
[----:B------:R-:W-:-:S04]  /*57c0*/  FSEL R19, R19, R18, P0 ;  /* 0x0000001213137208 */ /* 0x000fc80000000000 */
[----:B-1----:R-:W-:-:S04]  /*57d0*/  FSETP.GT.AND P0, PT, R8, R19, PT ;  /* 0x000000130800720b */ /* 0x002fc80003f04000 */
[----:B------:R-:W-:Y:S02]  /*57e0*/  FSEL R8, R8, R19, P0 ;  /* 0x0000001308087208 */ /* 0x000fe40000000000 */
[----:B------:R-:W0:Y:S02]  /*57f0*/  LDS.128 R16, [R6+0x30] ;  /* 0x0000300006107984 */ /* 0x000e240000000c00 */
[----:B------:R-:W-:-:S04]  /*5800*/  FSETP.GT.AND P0, PT, R9, R8, PT ;  /* 0x000000080900720b */ /* 0x000fc80003f04000 */
[----:B------:R-:W-:-:S04]  /*5810*/  FSEL R9, R9, R8, P0 ;  /* 0x0000000809097208 */ /* 0x000fc80000000000 */
[----:B------:R-:W-:-:S04]  /*5820*/  FSETP.GT.AND P0, PT, R10, R9, PT ;  /* 0x000000090a00720b */ /* 0x000fc80003f04000 */
[----:B------:R-:W-:-:S04]  /*5830*/  FSEL R10, R10, R9, P0 ;  /* 0x000000090a0a7208 */ /* 0x000fc80000000000 */
[----:B------:R-:W-:-:S04]  /*5840*/  FSETP.GT.AND P0, PT, R11, R10, PT ;  /* 0x0000000a0b00720b */ /* 0x000fc80003f04000 */
[----:B------:R-:W-:-:S04]  /*5850*/  FSEL R11, R11, R10, P0 ;  /* 0x0000000a0b0b7208 */ /* 0x000fc80000000000 */
[----:B--2---:R-:W-:-:S04]  /*5860*/  FSETP.GT.AND P0, PT, R12, R11, PT ;  /* 0x0000000b0c00720b */ /* 0x004fc80003f04000 */
[----:B------:R-:W-:Y:S02]  /*5870*/  FSEL R12, R12, R11, P0 ;  /* 0x0000000b0c0c7208 */ /* 0x000fe40000000000 */
[----:B------:R-:W1:Y:S02]  /*5880*/  LDS.128 R8, [R6+0x40] ;  /* 0x0000400006087984 */ /* 0x000e640000000c00 */
[----:B------:R-:W-:-:S04]  /*5890*/  FSETP.GT.AND P0, PT, R13, R12, PT ;  /* 0x0000000c0d00720b */ /* 0x000fc80003f04000 */
[----:B------:R-:W-:-:S04]  /*58a0*/  FSEL R13, R13, R12, P0 ;  /* 0x0000000c0d0d7208 */ /* 0x000fc80000000000 */
[----:B------:R-:W-:-:S04]  /*58b0*/  FSETP.GT.AND P0, PT, R14, R13, PT ;  /* 0x0000000d0e00720b */ /* 0x000fc80003f04000 */
[----:B------:R-:W-:-:S04]  /*58c0*/  FSEL R14, R14, R13, P0 ;  /* 0x0000000d0e0e7208 */ /* 0x000fc80000000000 */
[----:B------:R-:W-:-:S04]  /*58d0*/  FSETP.GT.AND P0, PT, R15, R14, PT ;  /* 0x0000000e0f00720b */ /* 0x000fc80003f04000 */
[----:B------:R-:W-:-:S04]  /*58e0*/  FSEL R15, R15, R14, P0 ;  /* 0x0000000e0f0f7208 */ /* 0x000fc80000000000 */
[----:B0-----:R-:W-:-:S04]  /*58f0*/  FSETP.GT.AND P0, PT, R16, R15, PT ;  /* 0x0000000f1000720b */ /* 0x001fc80003f04000 */
        /* <DEDUP_REMOVED lines=8> */
[----:B-1----:R-:W-:-:S04]  /*5980*/  FSETP.GT.AND P0, PT, R8, R19, PT ;  /* 0x000000130800720b */ /* 0x002fc80003f04000 */
        /* <DEDUP_REMOVED lines=18> */
[----:B------:R-:W-:-:S04]  /*5ab0*/  FSEL R16, R16, R15, P0 ;  /* 0x0000000f10107208 */ /* 0x000fc80000000000 */
[----:B------:R-:W-:-:S04]  /*5ac0*/  FSETP.GT.AND P0, PT, R17, R16, PT ;  /* 0x000000101100720b */ /* 0x000fc80003f04000 */
[----:B------:R-:W-:-:S04]  /*5ad0*/  FSEL R17, R17, R16, P0 ;  /* 0x0000001011117208 */ /* 0x000fc80000000000 */
[----:B------:R-:W-:-:S04]  /*5ae0*/  FSETP.GT.AND P0, PT, R18, R17, PT ;  /* 0x000000111200720b */ /* 0x000fc80003f04000 */
[----:B------:R-:W-:-:S04]  /*5af0*/  FSEL R18, R18, R17, P0 ;  /* 0x0000001112127208 */ /* 0x000fc80000000000 */
[----:B------:R-:W-:-:S04]  /*5b00*/  FSETP.GT.AND P0, PT, R19, R18, PT ;  /* 0x000000121300720b */ /* 0x000fc80003f04000 */
[----:B------:R-:W-:-:S04]  /*5b10*/  FSEL R19, R19, R18, P0 ;  /* 0x0000001213137208 */ /* 0x000fc80000000000 */
[----:B0-----:R-:W-:-:S04]  /*5b20*/  FSETP.GT.AND P0, PT, R8, R19, PT ;  /* 0x000000130800720b */ /* 0x001fc80003f04000 */
[----:B------:R-:W-:-:S04]  /*5b30*/  FSEL R8, R8, R19, P0 ;  /* 0x0000001308087208 */ /* 0x000fc80000000000 */
[----:B------:R-:W-:-:S04]  /*5b40*/  FSETP.GT.AND P0, PT, R9, R8, PT ;  /* 0x000000080900720b */ /* 0x000fc80003f04000 */
[----:B------:R-:W-:-:S04]  /*5b50*/  FSEL R9, R9, R8, P0 ;  /* 0x0000000809097208 */ /* 0x000fc80000000000 */
[----:B------:R-:W-:-:S04]  /*5b60*/  FSETP.GT.AND P0, PT, R10, R9, PT ;  /* 0x000000090a00720b */ /* 0x000fc80003f04000 */
[----:B------:R-:W-:-:S04]  /*5b70*/  FSEL R10, R10, R9, P0 ;  /* 0x000000090a0a7208 */ /* 0x000fc80000000000 */
[----:B------:R-:W-:-:S04]  /*5b80*/  FSETP.GT.AND P0, PT, R11, R10, PT ;  /* 0x0000000a0b00720b */ /* 0x000fc80003f04000 */
[----:B------:R-:W-:-:S05]  /*5b90*/  FSEL R11, R11, R10, P0 ;  /* 0x0000000a0b0b7208 */ /* 0x000fca0000000000 */
[----:B------:R1:W-:Y:S04]  /*5ba0*/  STS [R4], R11 ;  /* 0x0000000b04007388 */ /* 0x0003e80000000800 */
.L_x_16:
[----:B------:R-:W-:Y:S05]  /*5bb0*/  BSYNC.RECONVERGENT B0 ;  /* 0x0000000000007941 */ /* 0x000fea0003800200 */
.L_x_15:
[----:B------:R-:W-:Y:S01]  /*5bc0*/  BAR.SYNC.DEFER_BLOCKING 0x0 ;  /* 0x0000000000007b1d */ /* 0x000fe20000010000 */
[----:B------:R-:W-:Y:S01]  /*5bd0*/  UIADD3 UR5, UPT, UPT, UR11, 0x5100, URZ ;  /* 0x000051000b057890 */ /* 0x000fe2000fffe0ff */
[----:B------:R-:W-:-:S03]  /*5be0*/  ISETP.NE.AND P1, PT, R2, RZ, PT ;  /* 0x000000ff0200720c */ /* 0x000fc60003f25270 */
[----:B------:R-:W-:Y:S01]  /*5bf0*/  ULEA UR6, UR16, UR5, 0x18 ;  /* 0x0000000510067291 */ /* 0x000fe2000f8ec0ff */
[----:B------:R-:W-:Y:S01]  /*5c00*/  BSSY.RECONVERGENT B0, `(.L_x_17) ;  /* 0x000003a000007945 */ /* 0x000fe20003800200 */
[----:B------:R-:W-:-:S04]  /*5c10*/  UIADD3 UR5, UPT, UPT, UR11, 0xa300, URZ ;  /* 0x0000a3000b057890 */ /* 0x000fc8000fffe0ff */
[----:B------:R-:W-:Y:S01]  /*5c20*/  ULEA UR5, UR16, UR5, 0x18 ;  /* 0x0000000510057291 */ /* 0x000fe2000f8ec0ff */
[----:B------:R-:W-:-:S05]  /*5c30*/  LEA R8, R3, UR6, 0x2 ;  /* 0x0000000603087c11 */ /* 0x000fca000f8e10ff */
[----:B------:R-:W-:Y:S01]  /*5c40*/  LEA R3, R41, UR5, 0x2 ;  /* 0x0000000529037c11 */ /* 0x000fe2000f8e10ff */
[----:B0-----:R-:W-:Y:S04]  /*5c50*/  LDS R5, [R5] ;  /* 0x0000000005057984 */ /* 0x001fe80000000800 */
[----:B------:R-:W0:Y:S02]  /*5c60*/  LDS R6, [R4] ;  /* 0x0000000004067984 */ /* 0x000e240000000800 */
[----:B0-----:R-:W-:-:S04]  /*5c70*/  FADD R6, -R6, R5 ;  /* 0x0000000506067221 */ /* 0x001fc80000000100 */
[----:B------:R-:W-:-:S05]  /*5c80*/  FMUL R6, R6, 1.4426950216293334961 ;  /* 0x3fb8aa3b06067820 */ /* 0x000fca0000400000 */
[----:B------:R-:W-:-:S13]  /*5c90*/  FSETP.GEU.AND P0, PT, R6, -126, PT ;  /* 0xc2fc00000600780b */ /* 0x000fda0003f0e000 */
[----:B------:R-:W-:-:S04]  /*5ca0*/  @!P0 FMUL R6, R6, 0.5 ;  /* 0x3f00000006068820 */ /* 0x000fc80000400000 */
[----:B------:R-:W0:Y:S02]  /*5cb0*/  MUFU.EX2 R7, R6 ;  /* 0x0000000600077308 */ /* 0x000e240000000800 */
[----:B0-----:R-:W-:-:S05]  /*5cc0*/  @!P0 FMUL R7, R7, R7 ;  /* 0x0000000707078220 */ /* 0x001fca0000400000 */
[----:B------:R0:W-:Y:S01]  /*5cd0*/  STS [R8], R7 ;  /* 0x0000000708007388 */ /* 0x0001e20000000800 */
[----:B------:R-:W-:Y:S06]  /*5ce0*/  BAR.SYNC.DEFER_BLOCKING 0x0 ;  /* 0x0000000000007b1d */ /* 0x000fec0000010000 */
[----:B------:R-:W-:Y:S05]  /*5cf0*/  @P1 BRA `(.L_x_18) ;  /* 0x0000000000a81947 */ /* 0x000fea0003800000 */
[----:B------:R-:W-:-:S05]  /*5d00*/  LEA R5, R41, UR6, 0x7 ;  /* 0x0000000629057c11 */ /* 0x000fca000f8e38ff */
[----:B------:R-:W2:Y:S04]  /*5d10*/  LDS.128 R12, [R5] ;  /* 0x00000000050c7984 */ /* 0x000ea80000000c00 */
[----:B------:R-:W3:Y:S04]  /*5d20*/  LDS.128 R20, [R5+0x10] ;  /* 0x0000100005147984 */ /* 0x000ee80000000c00 */
[----:B------:R-:W4:Y:S04]  /*5d30*/  LDS.128 R16, [R5+0x20] ;  /* 0x0000200005107984 */ /* 0x000f280000000c00 */
[----:B01----:R-:W0:Y:S01]  /*5d40*/  LDS.128 R8, [R5+0x30] ;  /* 0x0000300005087984 */ /* 0x003e220000000c00 */
[----:B--2---:R-:W-:-:S04]  /*5d50*/  FADD R12, RZ, R12 ;  /* 0x0000000cff0c7221 */ /* 0x004fc80000000000 */
[----:B------:R-:W-:-:S04]  /*5d60*/  FADD R13, R12, R13 ;  /* 0x0000000d0c0d7221 */ /* 0x000fc80000000000 */
[----:B------:R-:W-:-:S04]  /*5d70*/  FADD R14, R13, R14 ;  /* 0x0000000e0d0e7221 */ /* 0x000fc80000000000 */
[----:B------:R-:W-:-:S04]  /*5d80*/  FADD R15, R14, R15 ;  /* 0x0000000f0e0f7221 */ /* 0x000fc80000000000 */
[----:B---3--:R-:W-:Y:S02]  /*5d90*/  FADD R20, R15, R20 ;  /* 0x000000140f147221 */ /* 0x008fe40000000000 */
[----:B------:R-:W1:Y:S02]  /*5da0*/  LDS.128 R12, [R5+0x40] ;  /* 0x00004000050c7984 */ /* 0x000e640000000c00 */
[----:B------:R-:W-:-:S04]  /*5db0*/  FADD R21, R20, R21 ;  /* 0x0000001514157221 */ /* 0x000fc80000000000 */
[----:B------:R-:W-:-:S04]  /*5dc0*/  FADD R22, R21, R22 ;  /* 0x0000001615167221 */ /* 0x000fc80000000000 */
[----:B------:R-:W-:-:S04]  /*5dd0*/  FADD R23, R22, R23 ;  /* 0x0000001716177221 */ /* 0x000fc80000000000 */
[----:B----4-:R-:W-:Y:S02]  /*5de0*/  FADD R16, R23, R16 ;  /* 0x0000001017107221 */ /* 0x010fe40000000000 */
[----:B------:R-:W2:Y:S02]  /*5df0*/  LDS.128 R20, [R5+0x50] ;  /* 0x0000500005147984 */ /* 0x000ea40000000c00 */
[----:B------:R-:W-:-:S04]  /*5e00*/  FADD R17, R16, R17 ;  /* 0x0000001110117221 */ /* 0x000fc80000000000 */
[----:B------:R-:W-:-:S04]  /*5e10*/  FADD R18, R17, R18 ;  /* 0x0000001211127221 */ /* 0x000fc80000000000 */
[----:B------:R-:W-:-:S04]  /*5e20*/  FADD R19, R18, R19 ;  /* 0x0000001312137221 */ /* 0x000fc80000000000 */
[----:B0-----:R-:W-:Y:S02]  /*5e30*/  FADD R8, R19, R8 ;  /* 0x0000000813087221 */ /* 0x001fe40000000000 */
[----:B------:R-:W0:Y:S02]  /*5e40*/  LDS.128 R16, [R5+0x60] ;  /* 0x0000600005107984 */ /* 0x000e240000000c00 */
[----:B------:R-:W-:-:S04]  /*5e50*/  FADD R9, R8, R9 ;  /* 0x0000000908097221 */ /* 0x000fc80000000000 */
[----:B------:R-:W-:-:S04]  /*5e60*/  FADD R10, R9, R10 ;  /* 0x0000000a090a7221 */ /* 0x000fc80000000000 */
[----:B------:R-:W-:-:S04]  /*5e70*/  FADD R11, R10, R11 ;  /* 0x0000000b0a0b7221 */ /* 0x000fc80000000000 */
[----:B-1----:R-:W-:Y:S02]  /*5e80*/  FADD R12, R11, R12 ;  /* 0x0000000c0b0c7221 */ /* 0x002fe40000000000 */
[----:B------:R-:W1:Y:S02]  /*5e90*/  LDS.128 R8, [R5+0x70] ;  /* 0x0000700005087984 */ /* 0x000e640000000c00 */
[----:B------:R-:W-:-:S04]  /*5ea0*/  FADD R13, R12, R13 ;  /* 0x0000000d0c0d7221 */ /* 0x000fc80000000000 */
[----:B------:R-:W-:-:S04]  /*5eb0*/  FADD R14, R13, R14 ;  /* 0x0000000e0d0e7221 */ /* 0x000fc80000000000 */
[----:B------:R-:W-:-:S04]  /*5ec0*/  FADD R15, R14, R15 ;  /* 0x0000000f0e0f7221 */ /* 0x000fc80000000000 */
[----:B--2---:R-:W-:-:S04]  /*5ed0*/  FADD R20, R15, R20 ;  /* 0x000000140f147221 */ /* 0x004fc80000000000 */
[----:B------:R-:W-:-:S04]  /*5ee0*/  FADD R21, R20, R21 ;  /* 0x0000001514157221 */ /* 0x000fc80000000000 */
[----:B------:R-:W-:-:S04]  /*5ef0*/  FADD R22, R21, R22 ;  /* 0x0000001615167221 */ /* 0x000fc80000000000 */
[----:B------:R-:W-:-:S04]  /*5f00*/  FADD R23, R22, R23 ;  /* 0x0000001716177221 */ /* 0x000fc80000000000 */
[----:B0-----:R-:W-:-:S04]  /*5f10*/  FADD R16, R23, R16 ;  /* 0x0000001017107221 */ /* 0x001fc80000000000 */
[----:B------:R-:W-:-:S04]  /*5f20*/  FADD R17, R16, R17 ;  /* 0x0000001110117221 */ /* 0x000fc80000000000 */
[----:B------:R-:W-:-:S04]  /*5f30*/  FADD R18, R17, R18 ;  /* 0x0000001211127221 */ /* 0x000fc80000000000 */
[----:B------:R-:W-:-:S04]  /*5f40*/  FADD R19, R18, R19 ;  /* 0x0000001312137221 */ /* 0x000fc80000000000 */
[----:B-1----:R-:W-:-:S04]  /*5f50*/  FADD R8, R19, R8 ;  /* 0x0000000813087221 */ /* 0x002fc80000000000 */
[----:B------:R-:W-:-:S04]  /*5f60*/  FADD R9, R8, R9 ;  /* 0x0000000908097221 */ /* 0x000fc80000000000 */
[----:B------:R-:W-:-:S04]  /*5f70*/  FADD R10, R9, R10 ;  /* 0x0000000a090a7221 */ /* 0x000fc80000000000 */
[----:B------:R-:W-:-:S05]  /*5f80*/  FADD R10, R10, R11 ;  /* 0x0000000b0a0a7221 */ /* 0x000fca0000000000 */
[----:B------:R2:W-:Y:S02]  /*5f90*/  STS [R3], R10 ;  /* 0x0000000a03007388 */ /* 0x0005e40000000800 */
.L_x_18:
[----:B------:R-:W-:Y:S05]  /*5fa0*/  BSYNC.RECONVERGENT B0 ;  /* 0x0000000000007941 */ /* 0x000fea0003800200 */
.L_x_17:
[----:B------:R-:W-:Y:S01]  /*5fb0*/  UIADD3 UR18, UPT, UPT, UR11, 0xa200, URZ ;  /* 0x0000a2000b127890 */ /* 0x000fe2000fffe0ff */
[----:B------:R-:W-:Y:S01]  /*5fc0*/  BAR.SYNC.DEFER_BLOCKING 0x0 ;  /* 0x0000000000007b1d */ /* 0x000fe20000010000 */
[----:B------:R-:W-:Y:S02]  /*5fd0*/  UIADD3 UR5, UPT, UPT, UR11, 0xa380, URZ ;  /* 0x0000a3800b057890 */ /* 0x000fe4000fffe0ff */
[----:B------:R-:W-:Y:S02]  /*5fe0*/  ULEA UR18, UR16, UR18, 0x18 ;  /* 0x0000001210127291 */ /* 0x000fe4000f8ec0ff */
[----:B------:R-:W-:Y:S01]  /*5ff0*/  ULEA UR5, UR16, UR5, 0x18 ;  /* 0x0000000510057291 */ /* 0x000fe2000f8ec0ff */
[----:B------:R-:W-:Y:S03]  /*6000*/  BSSY.RECONVERGENT B0, `(.L_x_19) ;  /* 0x000000e000007945 */ /* 0x000fe60003800200 */
[----:B------:R-:W-:-:S02]  /*6010*/  LEA R46, R41, UR18, 0x2 ;  /* 0x00000012292e7c11 */ /* 0x000fc4000f8e10ff */
[----:B------:R-:W-:Y:S01]  /*6020*/  LEA R44, R41, UR5, 0x2 ;  /* 0x00000005292c7c11 */ /* 0x000fe2000f8e10ff */
[----:B------:R-:W-:Y:S06]  /*6030*/  @P1 BRA `(.L_x_20) ;  /* 0x0000000000281947 */ /* 0x000fec0003800000 */
[----:B------:R-:W3:Y:S04]  /*6040*/  LDS R5, [R4] ;  /* 0x0000000004057984 */ /* 0x000ee80000000800 */
[----:B--2---:R-:W-:Y:S01]  /*6050*/  LDS R3, [R3] ;  /* 0x0000000003037984 */ /* 0x004fe20000000800 */
[----:B---3--:R-:W-:-:S03]  /*6060*/  FMUL R6, R5, 1.4426950216293334961 ;  /* 0x3fb8aa3b05067820 */ /* 0x008fc60000400000 */
[----:B------:R-:W2:Y:S02]  /*6070*/  LDS R5, [R46] ;  /* 0x000000002e057984 */ /* 0x000ea40000000800 */
[----:B------:R-:W-:-:S13]  /*6080*/  FSETP.GEU.AND P0, PT, R6, -126, PT ;  /* 0xc2fc00000600780b */ /* 0x000fda0003f0e000 */
[----:B------:R-:W-:-:S04]  /*6090*/  @!P0 FMUL R6, R6, 0.5 ;  /* 0x3f00000006068820 */ /* 0x000fc80000400000 */
[----:B0-----:R-:W0:Y:S02]  /*60a0*/  MUFU.EX2 R8, R6 ;  /* 0x0000000600087308 */ /* 0x001e240000000800 */
[----:B0-----:R-:W-:-:S04]  /*60b0*/  @!P0 FMUL R8, R8, R8 ;  /* 0x0000000808088220 */ /* 0x001fc80000400000 */
[----:B--2---:R-:W-:-:S05]  /*60c0*/  FFMA R5, R8, R3, R5 ;  /* 0x0000000308057223 */ /* 0x004fca0000000005 */
[----:B------:R3:W-:Y:S02]  /*60d0*/  STS [R44], R5 ;  /* 0x000000052c007388 */ /* 0x0007e40000000800 */
.L_x_20:
[----:B------:R-:W-:Y:S05]  /*60e0*/  BSYNC.RECONVERGENT B0 ;  /* 0x0000000000007941 */ /* 0x000fea0003800200 */
.L_x_19:
[----:B------:R-:W4:Y:S02]  /*60f0*/  LDCU UR5, c[0x0][0x3a8] ;  /* 0x00007500ff0577ac */ /* 0x000f240008000800 */
[----:B----4-:R-:W-:Y:S01]  /*6100*/  UISETP.GE.AND UP0, UPT, UR5, 0x20, UPT ;  /* 0x000000200500788c */ /* 0x010fe2000bf06270 */
[----:B------:R-:W-:Y:S08]  /*6110*/  BAR.SYNC.DEFER_BLOCKING 0x0 ;  /* 0x0000000000007b1d */ /* 0x000ff00000010000 */
[----:B------:R-:W-:Y:S05]  /*6120*/  BRA.U !UP0, `(.L_x_21) ;  /* 0x000000a908587547 */ /* 0x000fea000b800000 */
[----:B-1----:R-:W2:Y:S01]  /*6130*/  LDS R4, [R4] ;  /* 0x0000000004047984 */ /* 0x002ea20000000800 */
[----:B------:R-:W-:Y:S01]  /*6140*/  UISETP.GE.U32.AND UP0, UPT, UR24, 0x1f, UPT ;  /* 0x0000001f1800788c */ /* 0x000fe2000bf06070 */
[----:B------:R-:W-:Y:S02]  /*6150*/  UMOV UR5, URZ ;  /* 0x000000ff00057c82 */ /* 0x000fe40008000000 */
[----:B------:R-:W1:Y:S04]  /*6160*/  LDS R46, [R46] ;  /* 0x000000002e2e7984 */ /* 0x000e680000000800 */
[----:B---3--:R-:W3:Y:S01]  /*6170*/  LDS R44, [R44] ;  /* 0x000000002c2c7984 */ /* 0x008ee20000000800 */
[----:B--2---:R-:W-:-:S05]  /*6180*/  FMUL R3, R4, 1.4426950216293334961 ;  /* 0x3fb8aa3b04037820 */ /* 0x004fca0000400000 */
[----:B------:R-:W-:-:S13]  /*6190*/  FSETP.GEU.AND P0, PT, R3, -126, PT ;  /* 0xc2fc00000300780b */ /* 0x000fda0003f0e000 */
[----:B------:R-:W-:-:S04]  /*61a0*/  @!P0 FMUL R3, R3, 0.5 ;  /* 0x3f00000003038820 */ /* 0x000fc80000400000 */
[----:B------:R-:W2:Y:S02]  /*61b0*/  MUFU.EX2 R45, R3 ;  /* 0x00000003002d7308 */ /* 0x000ea40000000800 */
[----:B--2---:R-:W-:Y:S01]  /*61c0*/  @!P0 FMUL R45, R45, R45 ;  /* 0x0000002d2d2d8220 */ /* 0x004fe20000400000 */
[----:B-1-3--:R-:W-:Y:S06]  /*61d0*/  BRA.U !UP0, `(.L_x_22) ;  /* 0x000000a1086c7547 */ /* 0x00afec000b800000 */
[----:B------:R-:W-:Y:S01]  /*61e0*/  LEA R3, R41, UR6, 0x7 ;  /* 0x0000000629037c11 */ /* 0x000fe2000f8e38ff */
[----:B------:R-:W-:-:S04]  /*61f0*/  UMOV UR5, URZ ;  /* 0x000000ff00057c82 */ /* 0x000fc80008000000 */
[----:B0-----:R0:W1:Y:S04]  /*6200*/  LDS.128 R4, [R3] ;  /* 0x0000000003047984 */ /* 0x0010680000000c00 */
[----:B------:R0:W2:Y:S04]  /*6210*/  LDS.128 R12, [R3+0x10] ;  /* 0x00001000030c7984 */ /* 0x0000a80000000c00 */
[----:B------:R0:W3:Y:S04]  /*6220*/  LDS.128 R16, [R3+0x20] ;  /* 0x0000200003107984 */ /* 0x0000e80000000c00 */
[----:B------:R0:W4:Y:S04]  /*6230*/  LDS.128 R20, [R3+0x30] ;  /* 0x0000300003147984 */ /* 0x0001280000000c00 */
[----:B------:R0:W0:Y:S04]  /*6240*/  LDS.128 R24, [R3+0x40] ;  /* 0x0000400003187984 */ /* 0x0000280000000c00 */
[----:B------:R0:W0:Y:S04]  /*6250*/  LDS.128 R28, [R3+0x50] ;  /* 0x00005000031c7984 */ /* 0x0000280000000c00 */
[----:B------:R0:W0:Y:S04]  /*6260*/  LDS.128 R32, [R3+0x60] ;  /* 0x0000600003207984 */ /* 0x0000280000000c00 */
[----:B------:R0:W0:Y:S02]  /*6270*/  LDS.128 R36, [R3+0x70] ;  /* 0x0000700003247984 */ /* 0x0000240000000c00 */
.L_x_87:
[----:B------:R-:W5:Y:S01]  /*6280*/  S2UR UR16, SR_CgaCtaId ;  /* 0x00000000001079c3 */ /* 0x000f620000008800 */
[----:B------:R-:W-:Y:S01]  /*6290*/  UMOV UR6, 0x400 ;  /* 0x0000040000067882 */ /* 0x000fe20000000000 */
[----:B0-----:R-:W-:Y:S01]  /*62a0*/  MOV R3, UR5 ;  /* 0x0000000500037c02 */ /* 0x001fe20008000f00 */
[----:B------:R-:W-:Y:S01]  /*62b0*/  UIADD3 UR11, UPT, UPT, UR6, 0x2080, URZ ;  /* 0x00002080060b7890 */ /* 0x000fe2000fffe0ff */
[----:B------:R-:W-:Y:S01]  /*62c0*/  MOV R49, UR5 ;  /* 0x0000000500317c02 */ /* 0x000fe20008000f00 */
[----:B------:R-:W-:Y:S01]  /*62d0*/  UIADD3 UR6, UPT, UPT, UR6, 0x8180, URZ ;  /* 0x0000818006067890 */ /* 0x000fe2000fffe0ff */
[----:B------:R-:W-:Y:S01]  /*62e0*/  LEA R50, R3, R2, 0x5 ;  /* 0x0000000203327211 */ /* 0x000fe200078e28ff */
[----:B------:R-:W-:Y:S01]  /*62f0*/  BSSY.RECONVERGENT B2, `(.L_x_23) ;  /* 0x0000053000027945 */ /* 0x000fe20003800200 */
[----:B------:R-:W-:Y:S01]  /*6300*/  LEA R49, R49, R0, 0x5 ;  /* 0x0000000031317211 */ /* 0x000fe200078e28ff */
[----:B-----5:R-:W-:Y:S02]  /*6310*/  ULEA UR11, UR16, UR11, 0x18 ;  /* 0x0000000b100b7291 */ /* 0x020fe4000f8ec0ff */
[----:B------:R-:W-:-:S04]  /*6320*/  ULEA UR6, UR16, UR6, 0x18 ;  /* 0x0000000610067291 */ /* 0x000fc8000f8ec0ff */
[----:B------:R-:W-:Y:S02]  /*6330*/  LEA R50, R50, UR11, 0x2 ;  /* 0x0000000b32327c11 */ /* 0x000fe4000f8e10ff */
[----:B------:R-:W-:-:S03]  /*6340*/  LEA R49, R49, UR6, 0x2 ;  /* 0x0000000631317c11 */ /* 0x000fc6000f8e10ff */
[----:B------:R-:W1:Y:S04]  /*6350*/  LDS R3, [R50] ;  /* 0x0000000032037984 */ /* 0x000e680000000800 */
[----:B------:R-:W0:Y:S04]  /*6360*/  LDS R9, [R50+0x104] ;  /* 0x0001040032097984 */ /* 0x000e280000000800 */
[----:B------:R-:W5:Y:S04]  /*6370*/  LDS R10, [R50+0x208] ;  /* 0x00020800320a7984 */ /* 0x000f680000000800 */
[----:B------:R-:W2:Y:S04]  /*6380*/  LDS R11, [R50+0x30c] ;  /* 0x00030c00320b7984 */ /* 0x000ea80000000800 */
[----:B------:R-:W3:Y:S04]  /*6390*/  LDS R40, [R50+0x410] ;  /* 0x0004100032287984 */ /* 0x000ee80000000800 */
[----:B------:R-:W4:Y:S04]  /*63a0*/  LDS R43, [R50+0x514] ;  /* 0x00051400322b7984 */ /* 0x000f280000000800 */
[----:B------:R-:W4:Y:S04]  /*63b0*/  LDS R42, [R50+0x618] ;  /* 0x00061800322a7984 */ /* 0x000f280000000800 */
[----:B------:R-:W-:Y:S04]  /*63c0*/  LDS R47, [R50+0x134c] ;  /* 0x00134c00322f7984 */ /* 0x000fe80000000800 */
[----:B------:R-:W-:Y:S01]  /*63d0*/  LDS R48, [R50+0x1a68] ;  /* 0x001a680032307984 */ /* 0x000fe20000000800 */
[----:B-1----:R-:W-:-:S03]  /*63e0*/  FFMA R8, R4, R3, RZ ;  /* 0x0000000304087223 */ /* 0x002fc600000000ff */
[----:B------:R-:W1:Y:S01]  /*63f0*/  LDS R3, [R50+0x71c] ;  /* 0x00071c0032037984 */ /* 0x000e620000000800 */
[----:B0-----:R-:W-:-:S03]  /*6400*/  FFMA R9, R9, R5, R8 ;  /* 0x0000000509097223 */ /* 0x001fc60000000008 */
[----:B------:R-:W0:Y:S01]  /*6410*/  LDS R8, [R50+0x820] ;  /* 0x0008200032087984 */ /* 0x000e220000000800 */
[----:B-----5:R-:W-:-:S03]  /*6420*/  FFMA R10, R10, R6, R9 ;  /* 0x000000060a0a7223 */ /* 0x020fc60000000009 */
[----:B------:R-:W5:Y:S01]  /*6430*/  LDS R9, [R50+0x924] ;  /* 0x0009240032097984 */ /* 0x000f620000000800 */
[----:B--2---:R-:W-:-:S03]  /*6440*/  FFMA R11, R11, R7, R10 ;  /* 0x000000070b0b7223 */ /* 0x004fc6000000000a */
[----:B------:R-:W2:Y:S01]  /*6450*/  LDS R10, [R50+0xa28] ;  /* 0x000a2800320a7984 */ /* 0x000ea20000000800 */
[----:B---3--:R-:W-:-:S03]  /*6460*/  FFMA R40, R12, R40, R11 ;  /* 0x000000280c287223 */ /* 0x008fc6000000000b */
[----:B------:R-:W3:Y:S01]  /*6470*/  LDS R11, [R50+0xb2c] ;  /* 0x000b2c00320b7984 */ /* 0x000ee20000000800 */
[----:B----4-:R-:W-:-:S03]  /*6480*/  FFMA R43, R43, R13, R40 ;  /* 0x0000000d2b2b7223 */ /* 0x010fc60000000028 */
[----:B------:R-:W4:Y:S01]  /*6490*/  LDS R40, [R50+0xc30] ;  /* 0x000c300032287984 */ /* 0x000f220000000800 */
[----:B------:R-:W-:-:S03]  /*64a0*/  FFMA R42, R42, R14, R43 ;  /* 0x0000000e2a2a7223 */ /* 0x000fc6000000002b */
[----:B------:R-:W4:Y:S01]  /*64b0*/  LDS R43, [R50+0xd34] ;  /* 0x000d3400322b7984 */ /* 0x000f220000000800 */
[----:B-1----:R-:W-:-:S03]  /*64c0*/  FFMA R3, R3, R15, R42 ;  /* 0x0000000f03037223 */ /* 0x002fc6000000002a */
[----:B------:R-:W-:Y:S01]  /*64d0*/  LDS R42, [R50+0x1658] ;  /* 0x00165800322a7984 */ /* 0x000fe20000000800 */
[----:B0-----:R-:W-:-:S03]  /*64e0*/  FFMA R8, R16, R8, R3 ;  /* 0x0000000810087223 */ /* 0x001fc60000000003 */
[----:B------:R-:W-:Y:S01]  /*64f0*/  LDS R3, [R50+0xf3c] ;  /* 0x000f3c0032037984 */ /* 0x000fe20000000800 */
[----:B-----5:R-:W-:-:S03]  /*6500*/  FFMA R9, R9, R17, R8 ;  /* 0x0000001109097223 */ /* 0x020fc60000000008 */
[----:B------:R-:W0:Y:S01]  /*6510*/  LDS R8, [R50+0xe38] ;  /* 0x000e380032087984 */ /* 0x000e220000000800 */
[----:B--2---:R-:W-:-:S03]  /*6520*/  FFMA R10, R10, R18, R9 ;  /* 0x000000120a0a7223 */ /* 0x004fc60000000009 */
[----:B------:R-:W1:Y:S01]  /*6530*/  LDS R9, [R50+0x1040] ;  /* 0x0010400032097984 */ /* 0x000e620000000800 */
[----:B---3--:R-:W-:-:S03]  /*6540*/  FFMA R11, R11, R19, R10 ;  /* 0x000000130b0b7223 */ /* 0x008fc6000000000a */
[----:B------:R-:W-:Y:S01]  /*6550*/  LDS R10, [R50+0x1248] ;  /* 0x00124800320a7984 */ /* 0x000fe20000000800 */
[----:B----4-:R-:W-:-:S03]  /*6560*/  FFMA R40, R20, R40, R11 ;  /* 0x0000002814287223 */ /* 0x010fc6000000000b */
[----:B------:R-:W2:Y:S01]  /*6570*/  LDS R11, [R50+0x1144] ;  /* 0x00114400320b7984 */ /* 0x000ea20000000800 */
[----:B------:R-:W-:-:S03]  /*6580*/  FFMA R43, R43, R21, R40 ;  /* 0x000000152b2b7223 */ /* 0x000fc60000000028 */
[----:B------:R-:W3:Y:S01]  /*6590*/  LDS R40, [R50+0x1450] ;  /* 0x0014500032287984 */ /* 0x000ee20000000800 */
[----:B0-----:R-:W-:-:S03]  /*65a0*/  FFMA R8, R8, R22, R43 ;  /* 0x0000001608087223 */ /* 0x001fc6000000002b */
[----:B------:R-:W-:Y:S01]  /*65b0*/  LDS R43, [R50+0x1f7c] ;  /* 0x001f7c00322b7984 */ /* 0x000fe20000000800 */
[----:B------:R-:W-:-:S04]  /*65c0*/  FFMA R3, R3, R23, R8 ;  /* 0x0000001703037223 */ /* 0x000fc80000000008 */
[----:B-1----:R-:W-:Y:S02]  /*65d0*/  FFMA R8, R24, R9, R3 ;  /* 0x0000000918087223 */ /* 0x002fe40000000003 */
[----:B------:R-:W0:Y:S02]  /*65e0*/  LDS R3, [R50+0x1554] ;  /* 0x0015540032037984 */ /* 0x000e240000000800 */
[----:B--2---:R-:W-:Y:S02]  /*65f0*/  FFMA R11, R11, R25, R8 ;  /* 0x000000190b0b7223 */ /* 0x004fe40000000008 */
[----:B------:R-:W1:Y:S02]  /*6600*/  LDS R9, [R50+0x175c] ;  /* 0x00175c0032097984 */ /* 0x000e640000000800 */
[----:B------:R-:W-:Y:S02]  /*6610*/  FFMA R10, R10, R26, R11 ;  /* 0x0000001a0a0a7223 */ /* 0x000fe4000000000b */
[----:B------:R-:W-:Y:S02]  /*6620*/  LDS R11, [R50+0x1964] ;  /* 0x00196400320b7984 */ /* 0x000fe40000000800 */
[----:B------:R-:W-:-:S02]  /*6630*/  FFMA R47, R47, R27, R10 ;  /* 0x0000001b2f2f7223 */ /* 0x000fc4000000000a */
[----:B------:R-:W2:Y:S02]  /*6640*/  LDS R10, [R50+0x1860] ;  /* 0x00186000320a7984 */ /* 0x000ea40000000800 */
[----:B---3--:R-:W-:Y:S02]  /*6650*/  FFMA R40, R28, R40, R47 ;  /* 0x000000281c287223 */ /* 0x008fe4000000002f */
[----:B------:R-:W3:Y:S04]  /*6660*/  LDS R8, [R50+0x1b6c] ;  /* 0x001b6c0032087984 */ /* 0x000ee80000000800 */
[----:B------:R-:W-:Y:S01]  /*6670*/  LDS R47, [R49] ;  /* 0x00000000312f7984 */ /* 0x000fe20000000800 */
[----:B0-----:R-:W-:-:S04]  /*6680*/  FFMA R3, R3, R29, R40 ;  /* 0x0000001d03037223 */ /* 0x001fc80000000028 */
[----:B------:R-:W-:Y:S02]  /*6690*/  FFMA R42, R42, R30, R3 ;  /* 0x0000001e2a2a7223 */ /* 0x000fe40000000003 */
[----:B------:R-:W0:Y:S02]  /*66a0*/  LDS R3, [R50+0x1c70] ;  /* 0x001c700032037984 */ /* 0x000e240000000800 */
[----:B-1----:R-:W-:-:S04]  /*66b0*/  FFMA R9, R9, R31, R42 ;  /* 0x0000001f09097223 */ /* 0x002fc8000000002a */
[----:B--2---:R-:W-:Y:S02]  /*66c0*/  FFMA R10, R32, R10, R9 ;  /* 0x0000000a200a7223 */ /* 0x004fe40000000009 */
[----:B------:R-:W1:Y:S02]  /*66d0*/  LDS R9, [R50+0x1d74] ;  /* 0x001d740032097984 */ /* 0x000e640000000800 */
[----:B------:R-:W-:Y:S02]  /*66e0*/  FFMA R11, R11, R33, R10 ;  /* 0x000000210b0b7223 */ /* 0x000fe4000000000a */
[----:B------:R-:W2:Y:S02]  /*66f0*/  LDS R10, [R50+0x1e78] ;  /* 0x001e7800320a7984 */ /* 0x000ea40000000800 */
[----:B------:R-:W-:-:S04]  /*6700*/  FFMA R11, R48, R34, R11 ;  /* 0x00000022300b7223 */ /* 0x000fc8000000000b */
[----:B---3--:R-:W-:-:S04]  /*6710*/  FFMA R11, R8, R35, R11 ;  /* 0x00000023080b7223 */ /* 0x008fc8000000000b */
[----:B0-----:R-:W-:Y:S02]  /*6720*/  FFMA R8, R36, R3, R11 ;  /* 0x0000000324087223 */ /* 0x001fe4000000000b */
[----:B------:R-:W0:Y:S02]  /*6730*/  MUFU.RCP R3, R44 ;  /* 0x0000002c00037308 */ /* 0x000e240000001000 */
[----:B-1----:R-:W-:-:S04]  /*6740*/  FFMA R9, R9, R37, R8 ;  /* 0x0000002509097223 */ /* 0x002fc80000000008 */
[----:B--2---:R-:W-:-:S04]  /*6750*/  FFMA R10, R10, R38, R9 ;  /* 0x000000260a0a7223 */ /* 0x004fc80000000009 */
[----:B------:R-:W-:Y:S01]  /*6760*/  FFMA R10, R43, R39, R10 ;  /* 0x000000272b0a7223 */ /* 0x000fe2000000000a */
[----:B0-----:R-:W-:-:S03]  /*6770*/  FFMA R8, -R44, R3, 1 ;  /* 0x3f8000002c087423 */ /* 0x001fc60000000103 */
[----:B------:R-:W-:Y:S01]  /*6780*/  FMUL R11, R45, R10 ;  /* 0x0000000a2d0b7220 */ /* 0x000fe20000400000 */
[----:B------:R-:W-:-:S03]  /*6790*/  FFMA R8, R3, R8, R3 ;  /* 0x0000000803087223 */ /* 0x000fc60000000003 */
[----:B------:R-:W-:-:S04]  /*67a0*/  FFMA R11, R46, R47, R11 ;  /* 0x0000002f2e0b7223 */ /* 0x000fc8000000000b */
[----:B------:R-:W0:Y:S01]  /*67b0*/  FCHK P0, R11, R44 ;  /* 0x0000002c0b007302 */ /* 0x000e220000000000 */
[----:B------:R-:W-:-:S04]  /*67c0*/  FFMA R3, R11, R8, RZ ;  /* 0x000000080b037223 */ /* 0x000fc800000000ff */
[----:B------:R-:W-:-:S04]  /*67d0*/  FFMA R9, -R44, R3, R11 ;  /* 0x000000032c097223 */ /* 0x000fc8000000010b */
[----:B------:R-:W-:Y:S01]  /*67e0*/  FFMA R3, R8, R9, R3 ;  /* 0x0000000908037223 */ /* 0x000fe20000000003 */
[----:B0-----:R-:W-:Y:S06]  /*67f0*/  @!P0 BRA `(.L_x_24) ;  /* 0x0000000000088947 */ /* 0x001fec0003800000 */
[----:B------:R-:W-:-:S07]  /*6800*/  MOV R40, 0x6820 ;  /* 0x0000682000287802 */ /* 0x000fce0000000f00 */
[----:B------:R-:W-:Y:S05]  /*6810*/  CALL.REL.NOINC `($__internal_2_$__cuda_sm3x_div_rn_noftz_f32_slowpath) ;  /* 0x000000b000e87944 */ /* 0x000fea0003c00000 */
.L_x_24:
[----:B------:R-:W-:Y:S05]  /*6820*/  BSYNC.RECONVERGENT B2 ;  /* 0x0000000000027941 */ /* 0x000fea0003800200 */
.L_x_23:
[----:B------:R-:W-:Y:S01]  /*6830*/  STS [R49], R3 ;  /* 0x0000000331007388 */ /* 0x000fe20000000800 */
[----:B------:R-:W0:Y:S01]  /*6840*/  MUFU.RCP R47, R44 ;  /* 0x0000002c002f7308 */ /* 0x000e220000001000 */
[----:B------:R-:W-:Y:S02]  /*6850*/  BSSY.RECONVERGENT B2, `(.L_x_25) ;  /* 0x000004d000027945 */ /* 0x000fe40003800200 */
[----:B------:R-:W1:Y:S04]  /*6860*/  LDS R9, [R50+0x80] ;  /* 0x0000800032097984 */ /* 0x000e680000000800 */
[----:B------:R-:W2:Y:S04]  /*6870*/  LDS R11, [R50+0x184] ;  /* 0x00018400320b7984 */ /* 0x000ea80000000800 */
[----:B------:R-:W3:Y:S04]  /*6880*/  LDS R10, [R50+0x288] ;  /* 0x00028800320a7984 */ /* 0x000ee80000000800 */
[----:B------:R-:W4:Y:S04]  /*6890*/  LDS R43, [R50+0x38c] ;  /* 0x00038c00322b7984 */ /* 0x000f280000000800 */
[----:B------:R-:W5:Y:S04]  /*68a0*/  LDS R40, [R50+0x490] ;  /* 0x0004900032287984 */ /* 0x000f680000000800 */
[----:B------:R-:W-:Y:S01]  /*68b0*/  LDS R3, [R50+0x79c] ;  /* 0x00079c0032037984 */ /* 0x000fe20000000800 */
[----:B-1----:R-:W-:-:S03]  /*68c0*/  FFMA R8, R4, R9, RZ ;  /* 0x0000000904087223 */ /* 0x002fc600000000ff */
[----:B------:R-:W1:Y:S01]  /*68d0*/  LDS R9, [R50+0x594] ;  /* 0x0005940032097984 */ /* 0x000e620000000800 */
[----:B--2---:R-:W-:-:S03]  /*68e0*/  FFMA R11, R11, R5, R8 ;  /* 0x000000050b0b7223 */ /* 0x004fc60000000008 */
[----:B------:R-:W2:Y:S01]  /*68f0*/  LDS R8, [R50+0x698] ;  /* 0x0006980032087984 */ /* 0x000ea20000000800 */
[----:B---3--:R-:W-:-:S03]  /*6900*/  FFMA R10, R10, R6, R11 ;  /* 0x000000060a0a7223 */ /* 0x008fc6000000000b */
[----:B------:R-:W-:Y:S01]  /*6910*/  LDS R11, [R50+0x9a4] ;  /* 0x0009a400320b7984 */ /* 0x000fe20000000800 */
[----:B----4-:R-:W-:-:S03]  /*6920*/  FFMA R43, R43, R7, R10 ;  /* 0x000000072b2b7223 */ /* 0x010fc6000000000a */
[----:B------:R-:W3:Y:S01]  /*6930*/  LDS R10, [R50+0x8a0] ;  /* 0x0008a000320a7984 */ /* 0x000ee20000000800 */
[----:B-----5:R-:W-:-:S03]  /*6940*/  FFMA R40, R12, R40, R43 ;  /* 0x000000280c287223 */ /* 0x020fc6000000002b */
[----:B------:R-:W-:Y:S01]  /*6950*/  LDS R43, [R50+0x13cc] ;  /* 0x0013cc00322b7984 */ /* 0x000fe20000000800 */
[----:B-1----:R-:W-:-:S03]  /*6960*/  FFMA R9, R9, R13, R40 ;  /* 0x0000000d09097223 */ /* 0x002fc60000000028 */
[----:B------:R-:W1:Y:S01]  /*6970*/  LDS R40, [R50+0xaa8] ;  /* 0x000aa80032287984 */ /* 0x000e620000000800 */
[----:B--2---:R-:W-:-:S03]  /*6980*/  FFMA R8, R8, R14, R9 ;  /* 0x0000000e08087223 */ /* 0x004fc60000000009 */
[----:B------:R-:W-:Y:S01]  /*6990*/  LDS R9, [R50+0xdb4] ;  /* 0x000db40032097984 */ /* 0x000fe20000000800 */
[----:B------:R-:W-:-:S03]  /*69a0*/  FFMA R3, R3, R15, R8 ;  /* 0x0000000f03037223 */ /* 0x000fc60000000008 */
[----:B------:R-:W-:Y:S01]  /*69b0*/  LDS R8, [R50+0xcb0] ;  /* 0x000cb00032087984 */ /* 0x000fe20000000800 */
[----:B---3--:R-:W-:-:S03]  /*69c0*/  FFMA R10, R16, R10, R3 ;  /* 0x0000000a100a7223 */ /* 0x008fc60000000003 */
[----:B------:R-:W2:Y:S01]  /*69d0*/  LDS R3, [R50+0xbac] ;  /* 0x000bac0032037984 */ /* 0x000ea20000000800 */
[----:B------:R-:W-:-:S03]  /*69e0*/  FFMA R11, R11, R17, R10 ;  /* 0x000000110b0b7223 */ /* 0x000fc6000000000a */
[----:B------:R-:W3:Y:S01]  /*69f0*/  LDS R10, [R50+0xeb8] ;  /* 0x000eb800320a7984 */ /* 0x000ee20000000800 */
[----:B-1----:R-:W-:-:S03]  /*6a00*/  FFMA R40, R40, R18, R11 ;  /* 0x0000001228287223 */ /* 0x002fc6000000000b */
[----:B------:R-:W1:Y:S01]  /*6a10*/  LDS R11, [R50+0xfbc] ;  /* 0x000fbc00320b7984 */ /* 0x000e620000000800 */
[----:B--2---:R-:W-:-:S03]  /*6a20*/  FFMA R3, R3, R19, R40 ;  /* 0x0000001303037223 */ /* 0x004fc60000000028 */
[----:B------:R-:W-:Y:S01]  /*6a30*/  LDS R40, [R50+0x12c8] ;  /* 0x0012c80032287984 */ /* 0x000fe20000000800 */
[----:B------:R-:W-:-:S03]  /*6a40*/  FFMA R8, R20, R8, R3 ;  /* 0x0000000814087223 */ /* 0x000fc60000000003 */
[----:B------:R-:W2:Y:S01]  /*6a50*/  LDS R3, [R50+0x10c0] ;  /* 0x0010c00032037984 */ /* 0x000ea20000000800 */
[----:B------:R-:W-:-:S04]  /*6a60*/  FFMA R9, R9, R21, R8 ;  /* 0x0000001509097223 */ /* 0x000fc80000000008 */
[----:B---3--:R-:W-:Y:S02]  /*6a70*/  FFMA R10, R10, R22, R9 ;  /* 0x000000160a0a7223 */ /* 0x008fe40000000009 */
[----:B------:R-:W3:Y:S02]  /*6a80*/  LDS R9, [R50+0x11c4] ;  /* 0x0011c40032097984 */ /* 0x000ee40000000800 */
[----:B-1----:R-:W-:Y:S02]  /*6a90*/  FFMA R11, R11, R23, R10 ;  /* 0x000000170b0b7223 */ /* 0x002fe4000000000a */
[----:B------:R-:W1:Y:S02]  /*6aa0*/  LDS R10, [R50+0x14d0] ;  /* 0x0014d000320a7984 */ /* 0x000e640000000800 */
[----:B--2---:R-:W-:Y:S02]  /*6ab0*/  FFMA R8, R24, R3, R11 ;  /* 0x0000000318087223 */ /* 0x004fe4000000000b */
[----:B------:R-:W2:Y:S04]  /*6ac0*/  LDS R3, [R50+0x15d4] ;  /* 0x0015d40032037984 */ /* 0x000ea80000000800 */
[----:B------:R-:W-:Y:S01]  /*6ad0*/  LDS R11, [R50+0x18e0] ;  /* 0x0018e000320b7984 */ /* 0x000fe20000000800 */
[----:B---3--:R-:W-:-:S03]  /*6ae0*/  FFMA R9, R9, R25, R8 ;  /* 0x0000001909097223 */ /* 0x008fc60000000008 */
[----:B------:R-:W3:Y:S01]  /*6af0*/  LDS R8, [R50+0x16d8] ;  /* 0x0016d80032087984 */ /* 0x000ee20000000800 */
[----:B------:R-:W-:-:S03]  /*6b00*/  FFMA R40, R40, R26, R9 ;  /* 0x0000001a28287223 */ /* 0x000fc60000000009 */
[----:B------:R-:W4:Y:S01]  /*6b10*/  LDS R9, [R50+0x17dc] ;  /* 0x0017dc0032097984 */ /* 0x000f220000000800 */
[----:B------:R-:W-:-:S03]  /*6b20*/  FFMA R43, R43, R27, R40 ;  /* 0x0000001b2b2b7223 */ /* 0x000fc60000000028 */
[----:B------:R-:W-:Y:S01]  /*6b30*/  LDS R40, [R50+0x1ef8] ;  /* 0x001ef80032287984 */ /* 0x000fe20000000800 */
[----:B-1----:R-:W-:-:S03]  /*6b40*/  FFMA R10, R28, R10, R43 ;  /* 0x0000000a1c0a7223 */ /* 0x002fc6000000002b */
[----:B------:R-:W1:Y:S01]  /*6b50*/  LDS R43, [R50+0x19e4] ;  /* 0x0019e400322b7984 */ /* 0x000e620000000800 */
[----:B--2---:R-:W-:-:S03]  /*6b60*/  FFMA R3, R3, R29, R10 ;  /* 0x0000001d03037223 */ /* 0x004fc6000000000a */
[----:B------:R-:W2:Y:S01]  /*6b70*/  LDS R10, [R50+0x1ae8] ;  /* 0x001ae800320a7984 */ /* 0x000ea20000000800 */
[----:B---3--:R-:W-:-:S03]  /*6b80*/  FFMA R8, R8, R30, R3 ;  /* 0x0000001e08087223 */ /* 0x008fc60000000003 */
[----:B------:R-:W3:Y:S01]  /*6b90*/  LDS R3, [R50+0x1bec] ;  /* 0x001bec0032037984 */ /* 0x000ee20000000800 */
[----:B----4-:R-:W-:-:S04]  /*6ba0*/  FFMA R9, R9, R31, R8 ;  /* 0x0000001f09097223 */ /* 0x010fc80000000008 */
[----:B------:R-:W-:Y:S02]  /*6bb0*/  FFMA R8, R32, R11, R9 ;  /* 0x0000000b20087223 */ /* 0x000fe40000000009 */
[----:B------:R-:W-:Y:S04]  /*6bc0*/  LDS R9, [R50+0x1df4] ;  /* 0x001df40032097984 */ /* 0x000fe80000000800 */
[----:B------:R-:W-:Y:S01]  /*6bd0*/  LDS R11, [R50+0x1ffc] ;  /* 0x001ffc00320b7984 */ /* 0x000fe20000000800 */
[----:B-1----:R-:W-:-:S03]  /*6be0*/  FFMA R43, R43, R33, R8 ;  /* 0x000000212b2b7223 */ /* 0x002fc60000000008 */
[----:B------:R-:W1:Y:S01]  /*6bf0*/  LDS R8, [R50+0x1cf0] ;  /* 0x001cf00032087984 */ /* 0x000e620000000800 */
[----:B--2---:R-:W-:-:S03]  /*6c00*/  FFMA R10, R10, R34, R43 ;  /* 0x000000220a0a7223 */ /* 0x004fc6000000002b */
[----:B------:R-:W2:Y:S01]  /*6c10*/  LDS R43, [R49+0x80] ;  /* 0x00008000312b7984 */ /* 0x000ea20000000800 */
[----:B---3--:R-:W-:-:S04]  /*6c20*/  FFMA R3, R3, R35, R10 ;  /* 0x0000002303037223 */ /* 0x008fc8000000000a */
[----:B-1----:R-:W-:-:S04]  /*6c30*/  FFMA R8, R36, R8, R3 ;  /* 0x0000000824087223 */ /* 0x002fc80000000003 */
[----:B------:R-:W-:Y:S01]  /*6c40*/  FFMA R9, R9, R37, R8 ;  /* 0x0000002509097223 */ /* 0x000fe20000000008 */
[----:B0-----:R-:W-:-:S03]  /*6c50*/  FFMA R8, -R44, R47, 1 ;  /* 0x3f8000002c087423 */ /* 0x001fc6000000012f */
[----:B------:R-:W-:-:S04]  /*6c60*/  FFMA R40, R40, R38, R9 ;  /* 0x0000002628287223 */ /* 0x000fc80000000009 */
[----:B------:R-:W-:-:S04]  /*6c70*/  FFMA R40, R11, R39, R40 ;  /* 0x000000270b287223 */ /* 0x000fc80000000028 */
[----:B------:R-:W-:-:S04]  /*6c80*/  FMUL R3, R45, R40 ;  /* 0x000000282d037220 */ /* 0x000fc80000400000 */
[----:B--2---:R-:W-:Y:S01]  /*6c90*/  FFMA R11, R46, R43, R3 ;  /* 0x0000002b2e0b7223 */ /* 0x004fe20000000003 */
[----:B------:R-:W-:-:S03]  /*6ca0*/  FFMA R3, R47, R8, R47 ;  /* 0x000000082f037223 */ /* 0x000fc6000000002f */
[----:B------:R-:W0:Y:S01]  /*6cb0*/  FCHK P0, R11, R44 ;  /* 0x0000002c0b007302 */ /* 0x000e220000000000 */
[----:B------:R-:W-:-:S04]  /*6cc0*/  FFMA R8, R3, R11, RZ ;  /* 0x0000000b03087223 */ /* 0x000fc800000000ff */
[----:B------:R-:W-:-:S04]  /*6cd0*/  FFMA R9, -R44, R8, R11 ;  /* 0x000000082c097223 */ /* 0x000fc8000000010b */
[----:B------:R-:W-:Y:S01]  /*6ce0*/  FFMA R3, R3, R9, R8 ;  /* 0x0000000903037223 */ /* 0x000fe20000000008 */
[----:B0-----:R-:W-:Y:S06]  /*6cf0*/  @!P0 BRA `(.L_x_26) ;  /* 0x0000000000088947 */ /* 0x001fec0003800000 */
[----:B------:R-:W-:-:S07]  /*6d00*/  MOV R40, 0x6d20 ;  /* 0x00006d2000287802 */ /* 0x000fce0000000f00 */
[----:B------:R-:W-:Y:S05]  /*6d10*/  CALL.REL.NOINC `($__internal_2_$__cuda_sm3x_div_rn_noftz_f32_slowpath) ;  /* 0x000000ac00a87944 */ /* 0x000fea0003c00000 */
.L_x_26:
[----:B------:R-:W-:Y:S05]  /*6d20*/  BSYNC.RECONVERGENT B2 ;  /* 0x0000000000027941 */ /* 0x000fea0003800200 */
.L_x_25:
[----:B------:R-:W-:Y:S01]  /*6d30*/  STS [R49+0x80], R3 ;  /* 0x0000800331007388 */ /* 0x000fe20000000800 */
        /* <DEDUP_REMOVED lines=78> */
.L_x_28:
[----:B------:R-:W-:Y:S05]  /*7220*/  BSYNC.RECONVERGENT B2 ;  /* 0x0000000000027941 */ /* 0x000fea0003800200 */
.L_x_27:
        /* <DEDUP_REMOVED lines=79> */
.L_x_30:
[----:B------:R-:W-:Y:S05]  /*7720*/  BSYNC.RECONVERGENT B2 ;  /* 0x0000000000027941 */ /* 0x000fea0003800200 */
.L_x_29:
        /* <DEDUP_REMOVED lines=79> */
.L_x_32:
[----:B------:R-:W-:Y:S05]  /*7c20*/  BSYNC.RECONVERGENT B2 ;  /* 0x0000000000027941 */ /* 0x000fea0003800200 */
.L_x_31:
        /* <DEDUP_REMOVED lines=79> */
.L_x_34:
[----:B------:R-:W-:Y:S05]  /*8120*/  BSYNC.RECONVERGENT B2 ;  /* 0x0000000000027941 */ /* 0x000fea0003800200 */
.L_x_33:
        /* <DEDUP_REMOVED lines=79> */
.L_x_36:
[----:B------:R-:W-:Y:S05]  /*8620*/  BSYNC.RECONVERGENT B2 ;  /* 0x0000000000027941 */ /* 0x000fea0003800200 */
.L_x_35:
        /* <DEDUP_REMOVED lines=79> */
.L_x_38:
[----:B------:R-:W-:Y:S05]  /*8b20*/  BSYNC.RECONVERGENT B2 ;  /* 0x0000000000027941 */ /* 0x000fea0003800200 */
.L_x_37:
        /* <DEDUP_REMOVED lines=79> */
.L_x_40:
[----:B------:R-:W-:Y:S05]  /*9020*/  BSYNC.RECONVERGENT B2 ;  /* 0x0000000000027941 */ /* 0x000fea0003800200 */
.L_x_39:
        /* <DEDUP_REMOVED lines=79> */
.L_x_42:
[----:B------:R-:W-:Y:S05]  /*9520*/  BSYNC.RECONVERGENT B2 ;  /* 0x0000000000027941 */ /* 0x000fea0003800200 */
.L_x_41:
        /* <DEDUP_REMOVED lines=79> */
.L_x_44:
[----:B------:R-:W-:Y:S05]  /*9a20*/  BSYNC.RECONVERGENT B2 ;  /* 0x0000000000027941 */ /* 0x000fea0003800200 */
.L_x_43:
        /* <DEDUP_REMOVED lines=79> */
.L_x_46:
[----:B------:R-:W-:Y:S05]  /*9f20*/  BSYNC.RECONVERGENT B2 ;  /* 0x0000000000027941 */ /* 0x000fea0003800200 */
.L_x_45:
        /* <DEDUP_REMOVED lines=79> */
.L_x_48:
[----:B------:R-:W-:Y:S05]  /*a420*/  BSYNC.RECONVERGENT B2 ;  /* 0x0000000000027941 */ /* 0x000fea0003800200 */
.L_x_47:
        /* <DEDUP_REMOVED lines=79> */
.L_x_50:
[----:B------:R-:W-:Y:S05]  /*a920*/  BSYNC.RECONVERGENT B2 ;  /* 0x0000000000027941 */ /* 0x000fea0003800200 */
.L_x_49:
        /* <DEDUP_REMOVED lines=79> */
.L_x_52:
[----:B------:R-:W-:Y:S05]  /*ae20*/  BSYNC.RECONVERGENT B2 ;  /* 0x0000000000027941 */ /* 0x000fea0003800200 */
.L_x_51:
        /* <DEDUP_REMOVED lines=79> */
.L_x_54:
[----:B------:R-:W-:Y:S05]  /*b320*/  BSYNC.RECONVERGENT B2 ;  /* 0x0000000000027941 */ /* 0x000fea0003800200 */
.L_x_53:
        /* <DEDUP_REMOVED lines=79> */
.L_x_56:
[----:B------:R-:W-:Y:S05]  /*b820*/  BSYNC.RECONVERGENT B2 ;  /* 0x0000000000027941 */ /* 0x000fea0003800200 */
.L_x_55:
        /* <DEDUP_REMOVED lines=79> */
.L_x_58:
[----:B------:R-:W-:Y:S05]  /*bd20*/  BSYNC.RECONVERGENT B2 ;  /* 0x0000000000027941 */ /* 0x000fea0003800200 */
.L_x_57:
        /* <DEDUP_REMOVED lines=79> */
.L_x_60:
[----:B------:R-:W-:Y:S05]  /*c220*/  BSYNC.RECONVERGENT B2 ;  /* 0x0000000000027941 */ /* 0x000fea0003800200 */
.L_x_59:
        /* <DEDUP_REMOVED lines=79> */
.L_x_62:
[----:B------:R-:W-:Y:S05]  /*c720*/  BSYNC.RECONVERGENT B2 ;  /* 0x0000000000027941 */ /* 0x000fea0003800200 */
.L_x_61:
        /* <DEDUP_REMOVED lines=79> */
.L_x_64:
[----:B------:R-:W-:Y:S05]  /*cc20*/  BSYNC.RECONVERGENT B2 ;  /* 0x0000000000027941 */ /* 0x000fea0003800200 */
.L_x_63:
        /* <DEDUP_REMOVED lines=79> */
.L_x_66:
[----:B------:R-:W-:Y:S05]  /*d120*/  BSYNC.RECONVERGENT B2 ;  /* 0x0000000000027941 */ /* 0x000fea0003800200 */
.L_x_65:
        /* <DEDUP_REMOVED lines=79> */
.L_x_68:
[----:B------:R-:W-:Y:S05]  /*d620*/  BSYNC.RECONVERGENT B2 ;  /* 0x0000000000027941 */ /* 0x000fea0003800200 */
.L_x_67:
        /* <DEDUP_REMOVED lines=79> */
.L_x_70:
[----:B------:R-:W-:Y:S05]  /*db20*/  BSYNC.RECONVERGENT B2 ;  /* 0x0000000000027941 */ /* 0x000fea0003800200 */
.L_x_69:
        /* <DEDUP_REMOVED lines=79> */
.L_x_72:
[----:B------:R-:W-:Y:S05]  /*e020*/  BSYNC.RECONVERGENT B2 ;  /* 0x0000000000027941 */ /* 0x000fea0003800200 */
.L_x_71:
        /* <DEDUP_REMOVED lines=79> */
.L_x_74:
[----:B------:R-:W-:Y:S05]  /*e520*/  BSYNC.RECONVERGENT B2 ;  /* 0x0000000000027941 */ /* 0x000fea0003800200 */
.L_x_73:
        /* <DEDUP_REMOVED lines=79> */
.L_x_76:
[----:B------:R-:W-:Y:S05]  /*ea20*/  BSYNC.RECONVERGENT B2 ;  /* 0x0000000000027941 */ /* 0x000fea0003800200 */
.L_x_75:
        /* <DEDUP_REMOVED lines=79> */
.L_x_78:
[----:B------:R-:W-:Y:S05]  /*ef20*/  BSYNC.RECONVERGENT B2 ;  /* 0x0000000000027941 */ /* 0x000fea0003800200 */
.L_x_77:
        /* <DEDUP_REMOVED lines=79> */
.L_x_80:
[----:B------:R-:W-:Y:S05]  /*f420*/  BSYNC.RECONVERGENT B2 ;  /* 0x0000000000027941 */ /* 0x000fea0003800200 */
.L_x_79:
        /* <DEDUP_REMOVED lines=79> */
.L_x_82:
[----:B------:R-:W-:Y:S05]  /*f920*/  BSYNC.RECONVERGENT B2 ;  /* 0x0000000000027941 */ /* 0x000fea0003800200 */
.L_x_81:
        /* <DEDUP_REMOVED lines=79> */
.L_x_84:
[----:B------:R-:W-:Y:S05]  /*fe20*/  BSYNC.RECONVERGENT B2 ;  /* 0x0000000000027941 */ /* 0x000fea0003800200 */
.L_x_83:
        /* <DEDUP_REMOVED lines=20> */
[----:B------:R-:W-:Y:S01]  /*ff70*/  LDS R40, [R50+0x1bb0] ;  /* 0x001bb00032287984 */ /* 0x000fe20000000800 */
[----:B--2---:R-:W-:-:S03]  /*ff80*/  FFMA R8, R8, R14, R9 ;  /* 0x0000000e08087223 */ /* 0x004fc60000000009 */
[----:B------:R-:W1:Y:S01]  /*ff90*/  LDS R9, [R50+0x18a4] ;  /* 0x0018a40032097984 */ /* 0x000e620000000800 */
[----:B------:R-:W-:-:S03]  /*ffa0*/  FFMA R3, R3, R15, R8 ;  /* 0x0000000f03037223 */ /* 0x000fc60000000008 */
[----:B------:R-:W2:Y:S01]  /*ffb0*/  LDS R8, [R50+0x19a8] ;  /* 0x0019a80032087984 */ /* 0x000ea20000000800 */
[----:B---3--:R-:W-:-:S03]  /*ffc0*/  FFMA R10, R16, R10, R3 ;  /* 0x0000000a100a7223 */ /* 0x008fc60000000003 */
[----:B------:R-:W3:Y:S01]  /*ffd0*/  LDS R3, [R50+0x1cb4] ;  /* 0x001cb40032037984 */ /* 0x000ee20000000800 */
[----:B-1----:R-:W-:-:S03]  /*ffe0*/  FFMA R9, R9, R17, R10 ;  /* 0x0000001109097223 */ /* 0x002fc6000000000a */
[----:B------:R-:W1:Y:S01]  /*fff0*/  LDS R10, [R50+0x1db8] ;  /* 0x001db800320a7984 */ /* 0x000e620000000800 */
[----:B--2---:R-:W-:-:S03]  /*10000*/  FFMA R8, R8, R18, R9 ;  /* 0x0000001208087223 */ /* 0x004fc60000000009 */
[----:B------:R-:W2:Y:S01]  /*10010*/  LDS R9, [R50+0x1ebc] ;  /* 0x001ebc0032097984 */ /* 0x000ea20000000800 */
[----:B------:R-:W-:-:S03]  /*10020*/  FFMA R11, R11, R19, R8 ;  /* 0x000000130b0b7223 */ /* 0x000fc60000000008 */
[----:B------:R-:W4:Y:S01]  /*10030*/  LDS R8, [R50+0x1fc0] ;  /* 0x001fc00032087984 */ /* 0x000f220000000800 */
[----:B------:R-:W-:-:S03]  /*10040*/  FFMA R40, R20, R40, R11 ;  /* 0x0000002814287223 */ /* 0x000fc6000000000b */
[----:B------:R-:W5:Y:S01]  /*10050*/  LDS R11, [R50+0x20c4] ;  /* 0x0020c400320b7984 */ /* 0x000f620000000800 */
[----:B---3--:R-:W-:-:S03]  /*10060*/  FFMA R3, R3, R21, R40 ;  /* 0x0000001503037223 */ /* 0x008fc60000000028 */
[----:B------:R-:W3:Y:S01]  /*10070*/  LDS R40, [R50+0x21c8] ;  /* 0x0021c80032287984 */ /* 0x000ee20000000800 */
[----:B-1----:R-:W-:-:S03]  /*10080*/  FFMA R10, R10, R22, R3 ;  /* 0x000000160a0a7223 */ /* 0x002fc60000000003 */
[----:B------:R-:W1:Y:S01]  /*10090*/  LDS R3, [R50+0x22cc] ;  /* 0x0022cc0032037984 */ /* 0x000e620000000800 */
[----:B--2---:R-:W-:-:S03]  /*100a0*/  FFMA R9, R9, R23, R10 ;  /* 0x0000001709097223 */ /* 0x004fc6000000000a */
[----:B------:R-:W-:Y:S01]  /*100b0*/  LDS R10, [R50+0x25d8] ;  /* 0x0025d800320a7984 */ /* 0x000fe20000000800 */
[----:B----4-:R-:W-:-:S03]  /*100c0*/  FFMA R8, R24, R8, R9 ;  /* 0x0000000818087223 */ /* 0x010fc60000000009 */
[----:B------:R-:W-:Y:S01]  /*100d0*/  LDS R9, [R50+0x24d4] ;  /* 0x0024d40032097984 */ /* 0x000fe20000000800 */
[----:B-----5:R-:W-:-:S03]  /*100e0*/  FFMA R11, R11, R25, R8 ;  /* 0x000000190b0b7223 */ /* 0x020fc60000000008 */
        /* <DEDUP_REMOVED lines=16> */
[----:B------:R-:W2:Y:S01]  /*101f0*/  LDS R40, [R50+0x2df8] ;  /* 0x002df80032287984 */ /* 0x000ea20000000800 */
[----:B----4-:R-:W-:-:S03]  /*10200*/  FFMA R8, R8, R34, R3 ;  /* 0x0000002208087223 */ /* 0x010fc60000000003 */
[----:B------:R-:W4:Y:S01]  /*10210*/  LDS R3, [R49+0xf80] ;  /* 0x000f800031037984 */ /* 0x000f220000000800 */
[----:B-----5:R-:W-:Y:S01]  /*10220*/  FFMA R9, R9, R35, R8 ;  /* 0x0000002309097223 */ /* 0x020fe20000000008 */
[----:B0-----:R-:W-:-:S03]  /*10230*/  FFMA R8, -R44, R47, 1 ;  /* 0x3f8000002c087423 */ /* 0x001fc6000000012f */
[----:B---3--:R-:W-:-:S04]  /*10240*/  FFMA R10, R36, R10, R9 ;  /* 0x0000000a240a7223 */ /* 0x008fc80000000009 */
[----:B-1----:R-:W-:-:S04]  /*10250*/  FFMA R11, R11, R37, R10 ;  /* 0x000000250b0b7223 */ /* 0x002fc8000000000a */
[----:B--2---:R-:W-:-:S04]  /*10260*/  FFMA R40, R40, R38, R11 ;  /* 0x0000002628287223 */ /* 0x004fc8000000000b */
[----:B------:R-:W-:-:S04]  /*10270*/  FFMA R40, R43, R39, R40 ;  /* 0x000000272b287223 */ /* 0x000fc80000000028 */
[----:B------:R-:W-:-:S04]  /*10280*/  FMUL R9, R45, R40 ;  /* 0x000000282d097220 */ /* 0x000fc80000400000 */
[----:B----4-:R-:W-:Y:S01]  /*10290*/  FFMA R11, R46, R3, R9 ;  /* 0x000000032e0b7223 */ /* 0x010fe20000000009 */
        /* <DEDUP_REMOVED lines=8> */
.L_x_86:
[----:B------:R-:W-:Y:S05]  /*10320*/  BSYNC.RECONVERGENT B2 ;  /* 0x0000000000027941 */ /* 0x000fea0003800200 */
.L_x_85:
[----:B------:R0:W-:Y:S01]  /*10330*/  STS [R49+0xf80], R3 ;  /* 0x000f800331007388 */ /* 0x0001e20000000800 */
[----:B------:R-:W-:Y:S02]  /*10340*/  UIADD3 UR5, UPT, UPT, UR5, 0x20, URZ ;  /* 0x0000002005057890 */ /* 0x000fe4000fffe0ff */
[----:B------:R-:W-:-:S04]  /*10350*/  ULOP3.LUT UR6, UR8, 0x3ffffe0, URZ, 0xc0, !UPT ;  /* 0x03ffffe008067892 */ /* 0x000fc8000f8ec0ff */
[----:B------:R-:W-:-:S09]  /*10360*/  UISETP.NE.AND UP0, UPT, UR5, UR6, UPT ;  /* 0x000000060500728c */ /* 0x000fd2000bf05270 */
[----:B0-----:R-:W-:Y:S05]  /*10370*/  BRA.U UP0, `(.L_x_87) ;  /* 0xffffff5d00c07547 */ /* 0x001fea000b83ffff */
[----:B------:R-:W-:-:S05]  /*10380*/  UMOV UR5, UR6 ;  /* 0x0000000600057c82 */ /* 0x000fca0008000000 */
.L_x_22:
[----:B------:R-:W-:-:S09]  /*10390*/  UISETP.NE.AND UP0, UPT, UR19, URZ, UPT ;  /* 0x000000ff1300728c */ /* 0x000fd2000bf05270 */
[----:B------:R-:W-:Y:S05]  /*103a0*/  BRA.U !UP0, `(.L_x_21) ;  /* 0x0000000508b87547 */ /* 0x000fea000b800000 */
[----:B------:R-:W1:Y:S01]  /*103b0*/  S2UR UR11, SR_CgaCtaId ;  /* 0x00000000000b79c3 */ /* 0x000e620000008800 */
[----:B------:R-:W-:Y:S02]  /*103c0*/  UMOV UR6, 0x400 ;  /* 0x0000040000067882 */ /* 0x000fe40000000000 */
[----:B------:R-:W-:-:S04]  /*103d0*/  UIADD3 UR6, UPT, UPT, UR6, 0x5100, URZ ;  /* 0x0000510006067890 */ /* 0x000fc8000fffe0ff */
[----:B-1----:R-:W-:-:S06]  /*103e0*/  ULEA UR6, UR11, UR6, 0x18 ;  /* 0x000000060b067291 */ /* 0x002fcc000f8ec0ff */
        /* <DEDUP_REMOVED lines=10> */
.L_x_90:
[----:B------:R-:W5:Y:S01]  /*10490*/  S2UR UR18, SR_CgaCtaId ;  /* 0x00000000001279c3 */ /* 0x000f620000008800 */
[----:B------:R-:W-:Y:S01]  /*104a0*/  UMOV UR11, 0x400 ;  /* 0x00000400000b7882 */ /* 0x000fe20000000000 */
[----:B0-----:R-:W-:Y:S01]  /*104b0*/  MOV R3, UR5 ;  /* 0x0000000500037c02 */ /* 0x001fe20008000f00 */
[----:B------:R-:W-:Y:S01]  /*104c0*/  UIADD3 UR16, UPT, UPT, UR11, 0x2080, URZ ;  /* 0x000020800b107890 */ /* 0x000fe2000fffe0ff */
[----:B------:R-:W-:Y:S01]  /*104d0*/  MOV R49, UR5 ;  /* 0x0000000500317c02 */ /* 0x000fe20008000f00 */
[----:B------:R-:W-:Y:S01]  /*104e0*/  UIADD3 UR11, UPT, UPT, UR11, 0x8180, URZ ;  /* 0x000081800b0b7890 */ /* 0x000fe2000fffe0ff */
[----:B------:R-:W-:Y:S01]  /*104f0*/  LEA R3, R3, R2, 0x5 ;  /* 0x0000000203037211 */ /* 0x000fe200078e28ff */
[----:B------:R-:W0:Y:S01]  /*10500*/  MUFU.RCP R51, R44 ;  /* 0x0000002c00337308 */ /* 0x000e220000001000 */
[----:B------:R-:W-:Y:S01]  /*10510*/  LEA R49, R49, R0, 0x5 ;  /* 0x0000000031317211 */ /* 0x000fe200078e28ff */
[----:B------:R-:W-:Y:S01]  /*10520*/  UIADD3 UR6, UPT, UPT, UR6, 0x1, URZ ;  /* 0x0000000106067890 */ /* 0x000fe2000fffe0ff */
[----:B------:R-:W-:Y:S03]  /*10530*/  BSSY.RECONVERGENT B2, `(.L_x_88) ;  /* 0x0000052000027945 */ /* 0x000fe60003800200 */
[----:B------:R-:W-:-:S02]  /*10540*/  UISETP.NE.AND UP0, UPT, UR6, UR19, UPT ;  /* 0x000000130600728c */ /* 0x000fc4000bf05270 */
[----:B-----5:R-:W-:Y:S02]  /*10550*/  ULEA UR16, UR18, UR16, 0x18 ;  /* 0x0000001012107291 */ /* 0x020fe4000f8ec0ff */
[----:B------:R-:W-:-:S04]  /*10560*/  ULEA UR11, UR18, UR11, 0x18 ;  /* 0x0000000b120b7291 */ /* 0x000fc8000f8ec0ff */
[----:B------:R-:W-:Y:S02]  /*10570*/  LEA R3, R3, UR16, 0x2 ;  /* 0x0000001003037c11 */ /* 0x000fe4000f8e10ff */
[----:B------:R-:W-:-:S03]  /*10580*/  LEA R49, R49, UR11, 0x2 ;  /* 0x0000000b31317c11 */ /* 0x000fc6000f8e10ff */
[----:B------:R-:W1:Y:S04]  /*10590*/  LDS R9, [R3] ;  /* 0x0000000003097984 */ /* 0x000e680000000800 */
[----:B------:R-:W5:Y:S04]  /*105a0*/  LDS R11, [R3+0x104] ;  /* 0x00010400030b7984 */ /* 0x000f680000000800 */
[----:B------:R-:W2:Y:S04]  /*105b0*/  LDS R10, [R3+0x208] ;  /* 0x00020800030a7984 */ /* 0x000ea80000000800 */
[----:B------:R-:W3:Y:S04]  /*105c0*/  LDS R43, [R3+0x30c] ;  /* 0x00030c00032b7984 */ /* 0x000ee80000000800 */
[----:B------:R-:W4:Y:S04]  /*105d0*/  LDS R40, [R3+0x410] ;  /* 0x0004100003287984 */ /* 0x000f280000000800 */
[----:B------:R-:W0:Y:S04]  /*105e0*/  LDS R47, [R3+0x514] ;  /* 0x00051400032f7984 */ /* 0x000e280000000800 */
[----:B------:R-:W-:Y:S01]  /*105f0*/  LDS R42, [R3+0xa28] ;  /* 0x000a2800032a7984 */ /* 0x000fe20000000800 */
[----:B-1----:R-:W-:-:S03]  /*10600*/  FFMA R8, R4, R9, RZ ;  /* 0x0000000904087223 */ /* 0x002fc600000000ff */
[----:B------:R-:W-:Y:S01]  /*10610*/  LDS R9, [R3+0x71c] ;  /* 0x00071c0003097984 */ /* 0x000fe20000000800 */
[----:B-----5:R-:W-:-:S03]  /*10620*/  FFMA R11, R11, R5, R8 ;  /* 0x000000050b0b7223 */ /* 0x020fc60000000008 */
[----:B------:R-:W1:Y:S01]  /*10630*/  LDS R8, [R3+0x618] ;  /* 0x0006180003087984 */ /* 0x000e620000000800 */
[----:B--2---:R-:W-:-:S03]  /*10640*/  FFMA R10, R10, R6, R11 ;  /* 0x000000060a0a7223 */ /* 0x004fc6000000000b */
[----:B------:R-:W-:Y:S01]  /*10650*/  LDS R11, [R3+0x924] ;  /* 0x00092400030b7984 */ /* 0x000fe20000000800 */
[----:B---3--:R-:W-:-:S03]  /*10660*/  FFMA R43, R43, R7, R10 ;  /* 0x000000072b2b7223 */ /* 0x008fc6000000000a */
[----:B------:R-:W2:Y:S01]  /*10670*/  LDS R10, [R3+0x820] ;  /* 0x00082000030a7984 */ /* 0x000ea20000000800 */
[----:B----4-:R-:W-:-:S03]  /*10680*/  FFMA R40, R12, R40, R43 ;  /* 0x000000280c287223 */ /* 0x010fc6000000002b */
[----:B------:R-:W3:Y:S01]  /*10690*/  LDS R43, [R3+0xb2c] ;  /* 0x000b2c00032b7984 */ /* 0x000ee20000000800 */
[----:B0-----:R-:W-:-:S03]  /*106a0*/  FFMA R47, R47, R13, R40 ;  /* 0x0000000d2f2f7223 */ /* 0x001fc60000000028 */
[----:B------:R-:W0:Y:S01]  /*106b0*/  LDS R40, [R3+0xc30] ;  /* 0x000c300003287984 */ /* 0x000e220000000800 */
[----:B-1----:R-:W-:-:S03]  /*106c0*/  FFMA R8, R8, R14, R47 ;  /* 0x0000000e08087223 */ /* 0x002fc6000000002f */
[----:B------:R-:W-:Y:S01]  /*106d0*/  LDS R47, [R3+0x1144] ;  /* 0x00114400032f7984 */ /* 0x000fe20000000800 */
[----:B------:R-:W-:-:S03]  /*106e0*/  FFMA R9, R9, R15, R8 ;  /* 0x0000000f09097223 */ /* 0x000fc60000000008 */
[----:B------:R-:W-:Y:S01]  /*106f0*/  LDS R8, [R3+0xe38] ;  /* 0x000e380003087984 */ /* 0x000fe20000000800 */
[----:B--2---:R-:W-:-:S03]  /*10700*/  FFMA R10, R16, R10, R9 ;  /* 0x0000000a100a7223 */ /* 0x004fc60000000009 */
[----:B------:R-:W1:Y:S01]  /*10710*/  LDS R9, [R3+0xd34] ;  /* 0x000d340003097984 */ /* 0x000e620000000800 */
[----:B------:R-:W-:-:S03]  /*10720*/  FFMA R11, R11, R17, R10 ;  /* 0x000000110b0b7223 */ /* 0x000fc6000000000a */
[----:B------:R-:W-:Y:S01]  /*10730*/  LDS R10, [R3+0x1040] ;  /* 0x00104000030a7984 */ /* 0x000fe20000000800 */
[----:B------:R-:W-:-:S03]  /*10740*/  FFMA R42, R42, R18, R11 ;  /* 0x000000122a2a7223 */ /* 0x000fc6000000000b */
[----:B------:R-:W2:Y:S01]  /*10750*/  LDS R11, [R3+0xf3c] ;  /* 0x000f3c00030b7984 */ /* 0x000ea20000000800 */
[----:B---3--:R-:W-:-:S03]  /*10760*/  FFMA R43, R43, R19, R42 ;  /* 0x000000132b2b7223 */ /* 0x008fc6000000002a */
[----:B------:R-:W3:Y:S01]  /*10770*/  LDS R42, [R3+0x1248] ;  /* 0x00124800032a7984 */ /* 0x000ee20000000800 */
[----:B0-----:R-:W-:-:S03]  /*10780*/  FFMA R40, R20, R40, R43 ;  /* 0x0000002814287223 */ /* 0x001fc6000000002b */
[----:B------:R-:W-:Y:S01]  /*10790*/  LDS R43, [R3+0x175c] ;  /* 0x00175c00032b7984 */ /* 0x000fe20000000800 */
[----:B-1----:R-:W-:-:S03]  /*107a0*/  FFMA R9, R9, R21, R40 ;  /* 0x0000001509097223 */ /* 0x002fc60000000028 */
[----:B------:R-:W-:Y:S01]  /*107b0*/  LDS R40, [R3+0x1860] ;  /* 0x0018600003287984 */ /* 0x000fe20000000800 */
[----:B------:R-:W-:-:S03]  /*107c0*/  FFMA R8, R8, R22, R9 ;  /* 0x0000001608087223 */ /* 0x000fc60000000009 */
[----:B------:R-:W0:Y:S01]  /*107d0*/  LDS R9, [R3+0x134c] ;  /* 0x00134c0003097984 */ /* 0x000e220000000800 */
[----:B--2---:R-:W-:-:S03]  /*107e0*/  FFMA R11, R11, R23, R8 ;  /* 0x000000170b0b7223 */ /* 0x004fc60000000008 */
[----:B------:R-:W1:Y:S01]  /*107f0*/  LDS R8, [R3+0x1450] ;  /* 0x0014500003087984 */ /* 0x000e620000000800 */
[----:B------:R-:W-:-:S03]  /*10800*/  FFMA R10, R24, R10, R11 ;  /* 0x0000000a180a7223 */ /* 0x000fc6000000000b */
[----:B------:R-:W2:Y:S01]  /*10810*/  LDS R11, [R3+0x1554] ;  /* 0x00155400030b7984 */ /* 0x000ea20000000800 */
[----:B------:R-:W-:-:S03]  /*10820*/  FFMA R47, R47, R25, R10 ;  /* 0x000000192f2f7223 */ /* 0x000fc6000000000a */
[----:B------:R-:W4:Y:S01]  /*10830*/  LDS R10, [R3+0x1658] ;  /* 0x00165800030a7984 */ /* 0x000f220000000800 */
[----:B---3--:R-:W-:-:S03]  /*10840*/  FFMA R42, R42, R26, R47 ;  /* 0x0000001a2a2a7223 */ /* 0x008fc6000000002f */
[----:B------:R-:W3:Y:S01]  /*10850*/  LDS R47, [R3+0x1964] ;  /* 0x00196400032f7984 */ /* 0x000ee20000000800 */
[----:B0-----:R-:W-:-:S04]  /*10860*/  FFMA R9, R9, R27, R42 ;  /* 0x0000001b09097223 */ /* 0x001fc8000000002a */
[----:B-1----:R-:W-:Y:S02]  /*10870*/  FFMA R8, R28, R8, R9 ;  /* 0x000000081c087223 */ /* 0x002fe40000000009 */
[----:B------:R-:W-:Y:S02]  /*10880*/  LDS R9, [R3+0x1b6c] ;  /* 0x001b6c0003097984 */ /* 0x000fe40000000800 */
[----:B--2---:R-:W-:Y:S02]  /*10890*/  FFMA R11, R11, R29, R8 ;  /* 0x0000001d0b0b7223 */ /* 0x004fe40000000008 */
[----:B------:R-:W0:Y:S02]  /*108a0*/  LDS R8, [R3+0x1a68] ;  /* 0x001a680003087984 */ /* 0x000e240000000800 */
[----:B----4-:R-:W-:Y:S02]  /*108b0*/  FFMA R10, R10, R30, R11 ;  /* 0x0000001e0a0a7223 */ /* 0x010fe4000000000b */
[----:B------:R-:W-:Y:S02]  /*108c0*/  LDS R11, [R3+0x1d74] ;  /* 0x001d7400030b7984 */ /* 0x000fe40000000800 */
[----:B------:R-:W-:-:S02]  /*108d0*/  FFMA R43, R43, R31, R10 ;  /* 0x0000001f2b2b7223 */ /* 0x000fc4000000000a */
[----:B------:R-:W1:Y:S02]  /*108e0*/  LDS R10, [R3+0x1c70] ;  /* 0x001c7000030a7984 */ /* 0x000e640000000800 */
[----:B------:R-:W-:Y:S02]  /*108f0*/  FFMA R40, R32, R40, R43 ;  /* 0x0000002820287223 */ /* 0x000fe4000000002b */
[----:B------:R-:W-:Y:S02]  /*10900*/  LDS R43, [R3+0x1f7c] ;  /* 0x001f7c00032b7984 */ /* 0x000fe40000000800 */
[----:B---3--:R-:W-:Y:S02]  /*10910*/  FFMA R47, R47, R33, R40 ;  /* 0x000000212f2f7223 */ /* 0x008fe40000000028 */
[----:B------:R2:W3:Y:S02]  /*10920*/  LDS R40, [R3+0x1e78] ;  /* 0x001e780003287984 */ /* 0x0004e40000000800 */
[----:B0-----:R-:W-:-:S02]  /*10930*/  FFMA R8, R8, R34, R47 ;  /* 0x0000002208087223 */ /* 0x001fc4000000002f */
[----:B------:R-:W0:Y:S02]  /*10940*/  LDS R47, [R49] ;  /* 0x00000000312f7984 */ /* 0x000e240000000800 */
[----:B------:R-:W-:Y:S01]  /*10950*/  FFMA R9, R9, R35, R8 ;  /* 0x0000002309097223 */ /* 0x000fe20000000008 */
[----:B------:R-:W-:-:S03]  /*10960*/  FFMA R8, -R44, R51, 1 ;  /* 0x3f8000002c087423 */ /* 0x000fc60000000133 */
[----:B-1----:R-:W-:Y:S01]  /*10970*/  FFMA R10, R36, R10, R9 ;  /* 0x0000000a240a7223 */ /* 0x002fe20000000009 */
[----:B--2---:R-:W-:-:S03]  /*10980*/  FFMA R3, R51, R8, R51 ;  /* 0x0000000833037223 */ /* 0x004fc60000000033 */
[----:B------:R-:W-:-:S04]  /*10990*/  FFMA R11, R11, R37, R10 ;  /* 0x000000250b0b7223 */ /* 0x000fc8000000000a */
[----:B---3--:R-:W-:-:S04]  /*109a0*/  FFMA R40, R40, R38, R11 ;  /* 0x0000002628287223 */ /* 0x008fc8000000000b */
[----:B------:R-:W-:-:S04]  /*109b0*/  FFMA R40, R43, R39, R40 ;  /* 0x000000272b287223 */ /* 0x000fc80000000028 */
[----:B------:R-:W-:-:S04]  /*109c0*/  FMUL R9, R45, R40 ;  /* 0x000000282d097220 */ /* 0x000fc80000400000 */
[----:B0-----:R-:W-:-:S04]  /*109d0*/  FFMA R11, R46, R47, R9 ;  /* 0x0000002f2e0b7223 */ /* 0x001fc80000000009 */
[----:B------:R-:W0:Y:S01]  /*109e0*/  FCHK P0, R11, R44 ;  /* 0x0000002c0b007302 */ /* 0x000e220000000000 */
[----:B------:R-:W-:-:S04]  /*109f0*/  FFMA R8, R3, R11, RZ ;  /* 0x0000000b03087223 */ /* 0x000fc800000000ff */
[----:B------:R-:W-:-:S04]  /*10a00*/  FFMA R9, -R44, R8, R11 ;  /* 0x000000082c097223 */ /* 0x000fc8000000010b */
[----:B------:R-:W-:Y:S01]  /*10a10*/  FFMA R3, R3, R9, R8 ;  /* 0x0000000903037223 */ /* 0x000fe20000000008 */
[----:B0-----:R-:W-:Y:S06]  /*10a20*/  @!P0 BRA `(.L_x_89) ;  /* 0x0000000000088947 */ /* 0x001fec0003800000 */
[----:B------:R-:W-:-:S07]  /*10a30*/  MOV R40, 0x10a50 ;  /* 0x00010a5000287802 */ /* 0x000fce0000000f00 */
[----:B------:R-:W-:Y:S05]  /*10a40*/  CALL.REL.NOINC `($__internal_2_$__cuda_sm3x_div_rn_noftz_f32_slowpath) ;  /* 0x00000010005c7944 */ /* 0x000fea0003c00000 */
.L_x_89:
[----:B------:R-:W-:Y:S05]  /*10a50*/  BSYNC.RECONVERGENT B2 ;  /* 0x0000000000027941 */ /* 0x000fea0003800200 */
.L_x_88:
[----:B------:R0:W-:Y:S01]  /*10a60*/  STS [R49], R3 ;  /* 0x0000000331007388 */ /* 0x0001e20000000800 */
[----:B------:R-:W-:Y:S01]  /*10a70*/  UIADD3 UR5, UPT, UPT, UR5, 0x1, URZ ;  /* 0x0000000105057890 */ /* 0x000fe2000fffe0ff */
[----:B------:R-:W-:Y:S11]  /*10a80*/  BRA.U UP0, `(.L_x_90) ;  /* 0xfffffff900807547 */ /* 0x000ff6000b83ffff */
.L_x_21:
[----:B------:R-:W-:Y:S01]  /*10a90*/  BAR.SYNC.DEFER_BLOCKING 0x0 ;  /* 0x0000000000007b1d */ /* 0x000fe20000010000 */
[----:B------:R-:W-:-:S05]  /*10aa0*/  ISETP.NE.AND P0, PT, R2, RZ, PT ;  /* 0x000000ff0200720c */ /* 0x000fca0003f05270 */
[----:B------:R-:W-:Y:S08]  /*10ab0*/  BSSY.RECONVERGENT B0, `(.L_x_91) ;  /* 0x000000c000007945 */ /* 0x000ff00003800200 */
[----:B------:R-:W-:Y:S05]  /*10ac0*/  @P0 BRA `(.L_x_92) ;  /* 0x0000000000280947 */ /* 0x000fea0003800000 */
[----:B------:R-:W4:Y:S01]  /*10ad0*/  S2UR UR11, SR_CgaCtaId ;  /* 0x00000000000b79c3 */ /* 0x000f220000008800 */
[----:B------:R-:W-:Y:S02]  /*10ae0*/  UMOV UR5, 0x400 ;  /* 0x0000040000057882 */ /* 0x000fe40000000000 */
[----:B------:R-:W-:Y:S02]  /*10af0*/  UIADD3 UR6, UPT, UPT, UR5, 0xa380, URZ ;  /* 0x0000a38005067890 */ /* 0x000fe4000fffe0ff */
[----:B------:R-:W-:Y:S02]  /*10b00*/  UIADD3 UR5, UPT, UPT, UR5, 0xa200, URZ ;  /* 0x0000a20005057890 */ /* 0x000fe4000fffe0ff */
[----:B----4-:R-:W-:Y:S02]  /*10b10*/  ULEA UR6, UR11, UR6, 0x18 ;  /* 0x000000060b067291 */ /* 0x010fe4000f8ec0ff */
[----:B------:R-:W-:-:S04]  /*10b20*/  ULEA UR5, UR11, UR5, 0x18 ;  /* 0x000000050b057291 */ /* 0x000fc8000f8ec0ff */
[C---:B0-2---:R-:W-:Y:S02]  /*10b30*/  LEA R3, R41.reuse, UR6, 0x2 ;  /* 0x0000000629037c11 */ /* 0x045fe4000f8e10ff */
[----:B-1----:R-:W-:-:S04]  /*10b40*/  LEA R4, R41, UR5, 0x2 ;  /* 0x0000000529047c11 */ /* 0x002fc8000f8e10ff */
[----:B------:R-:W0:Y:S04]  /*10b50*/  LDS R3, [R3] ;  /* 0x0000000003037984 */ /* 0x000e280000000800 */
[----:B0-----:R4:W-:Y:S02]  /*10b60*/  STS [R4], R3 ;  /* 0x0000000304007388 */ /* 0x0019e40000000800 */
.L_x_92:
[----:B------:R-:W-:Y:S05]  /*10b70*/  BSYNC.RECONVERGENT B0 ;  /* 0x0000000000007941 */ /* 0x000fea0003800200 */
.L_x_91:
[----:B------:R-:W-:Y:S01]  /*10b80*/  BAR.SYNC.DEFER_BLOCKING 0x0 ;  /* 0x0000000000007b1d */ /* 0x000fe20000010000 */
[----:B------:R-:W-:-:S04]  /*10b90*/  UIADD3 UR4, UPT, UPT, UR4, 0x1, URZ ;  /* 0x0000000104047890 */ /* 0x000fc8000fffe0ff */
[----:B------:R-:W-:-:S09]  /*10ba0*/  UISETP.NE.AND UP0, UPT, UR4, UR10, UPT ;  /* 0x0000000a0400728c */ /* 0x000fd2000bf05270 */
[----:B------:R-:W-:Y:S05]  /*10bb0*/  BRA.U UP0, `(.L_x_93) ;  /* 0xffffff0d00a87547 */ /* 0x000fea000b83ffff */
.L_x_4:
[----:B------:R-:W5:Y:S02]  /*10bc0*/  LDCU UR7, c[0x0][0x3a8] ;  /* 0x00007500ff0777ac */ /* 0x000f640008000800 */
[----:B-----5:R-:W-:-:S09]  /*10bd0*/  UISETP.GE.AND UP0, UPT, UR7, 0x20, UPT ;  /* 0x000000200700788c */ /* 0x020fd2000bf06270 */
[----:B------:R-:W-:Y:S05]  /*10be0*/  BRA.U !UP0, `(.L_x_94) ;  /* 0x0000000908a07547 */ /* 0x000fea000b800000 */
[----:B-1--4-:R-:W0:Y:S01]  /*10bf0*/  S2R R4, SR_CTAID.X ;  /* 0x0000000000047919 */ /* 0x012e220000002500 */
[----:B------:R-:W-:Y:S01]  /*10c00*/  UIADD3 UR5, UPT, UPT, UR8, -0x1, URZ ;  /* 0xffffffff08057890 */ /* 0x000fe2000fffe0ff */
[----:B------:R-:W-:Y:S01]  /*10c10*/  HFMA2 R0, -RZ, RZ, 0, 0 ;  /* 0x00000000ff007431 */ /* 0x000fe200000001ff */
[----:B------:R-:W-:Y:S02]  /*10c20*/  ULOP3.LUT UR4, UR8, 0x1f, URZ, 0xc0, !UPT ;  /* 0x0000001f08047892 */ /* 0x000fe4000f8ec0ff */
[----:B------:R-:W-:Y:S02]  /*10c30*/  UISETP.GE.U32.AND UP0, UPT, UR5, 0x1f, UPT ;  /* 0x0000001f0500788c */ /* 0x000fe4000bf06070 */
[----:B------:R-:W-:Y:S01]  /*10c40*/  UISETP.NE.AND UP1, UPT, UR4, URZ, UPT ;  /* 0x000000ff0400728c */ /* 0x000fe2000bf25270 */
[----:B0-2---:R-:W-:-:S06]  /*10c50*/  LEA R3, R4, R41, 0x5 ;  /* 0x0000002904037211 */ /* 0x005fcc00078e28ff */
[----:B------:R-:W-:Y:S05]  /*10c60*/  BRA.U !UP0, `(.L_x_95) ;  /* 0x0000000908347547 */ /* 0x000fea000b800000 */
[----:B------:R-:W0:Y:S01]  /*10c70*/  S2UR UR6, SR_CgaCtaId ;  /* 0x00000000000679c3 */ /* 0x000e220000008800 */
[----:B------:R-:W-:Y:S01]  /*10c80*/  ULOP3.LUT UR9, UR8, 0x3ffffe0, URZ, 0xc0, !UPT ;  /* 0x03ffffe008097892 */ /* 0x000fe2000f8ec0ff */
[----:B---3--:R-:W-:Y:S01]  /*10c90*/  MOV R5, RZ ;  /* 0x000000ff00057202 */ /* 0x008fe20000000f00 */
[----:B------:R-:W-:Y:S02]  /*10ca0*/  UMOV UR5, 0x400 ;  /* 0x0000040000057882 */ /* 0x000fe40000000000 */
[----:B------:R-:W-:Y:S02]  /*10cb0*/  UIADD3 UR5, UPT, UPT, UR5, 0x8180, URZ ;  /* 0x0000818005057890 */ /* 0x000fe4000fffe0ff */
[----:B------:R-:W-:Y:S02]  /*10cc0*/  MOV R0, UR9 ;  /* 0x0000000900007c02 */ /* 0x000fe40008000f00 */
[----:B0-----:R-:W-:-:S12]  /*10cd0*/  ULEA UR5, UR6, UR5, 0x18 ;  /* 0x0000000506057291 */ /* 0x001fd8000f8ec0ff */
.L_x_96:
[C---:B--2---:R-:W-:Y:S02]  /*10ce0*/  LEA R6, R5.reuse, R2, 0x5 ;  /* 0x0000000205067211 */ /* 0x044fe400078e28ff */
[----:B------:R-:W-:-:S03]  /*10cf0*/  IADD3 R5, PT, PT, R5, 0x20, RZ ;  /* 0x0000002005057810 */ /* 0x000fc60007ffe0ff */
[--C-:B------:R-:W-:Y:S01]  /*10d00*/  IMAD R4, R41, 0x41, R6.reuse ;  /* 0x0000004129047824 */ /* 0x100fe200078e0206 */
[----:B------:R-:W-:Y:S01]  /*10d10*/  ISETP.NE.AND P1, PT, R5, R0, PT ;  /* 0x000000000500720c */ /* 0x000fe20003f25270 */
[----:B------:R-:W-:-:S03]  /*10d20*/  IMAD R7, R3, UR7, R6 ;  /* 0x0000000703077c24 */ /* 0x000fc6000f8e0206 */
[----:B------:R-:W-:Y:S01]  /*10d30*/  LEA R4, R4, UR5, 0x2 ;  /* 0x0000000504047c11 */ /* 0x000fe2000f8e10ff */
[C-C-:B------:R-:W-:Y:S01]  /*10d40*/  IMAD.WIDE.U32 R12, R7.reuse, 0x4, R54.reuse ;  /* 0x00000004070c7825 */ /* 0x140fe200078e0036 */
[C---:B------:R-:W-:Y:S02]  /*10d50*/  IADD3 R15, PT, PT, R7.reuse, 0x20, RZ ;  /* 0x00000020070f7810 */ /* 0x040fe40007ffe0ff */
[C---:B------:R-:W-:Y:S01]  /*10d60*/  IADD3 R39, PT, PT, R7.reuse, 0xc0, RZ ;  /* 0x000000c007277810 */ /* 0x040fe20007ffe0ff */
[----:B------:R-:W0:Y:S01]  /*10d70*/  LDS R25, [R4] ;  /* 0x0000000004197984 */ /* 0x000e220000000800 */
[----:B------:R-:W-:Y:S01]  /*10d80*/  IADD3 R17, PT, PT, R7, 0x40, RZ ;  /* 0x0000004007117810 */ /* 0x000fe20007ffe0ff */
[--C-:B------:R-:W-:Y:S01]  /*10d90*/  IMAD.WIDE.U32 R14, R15, 0x4, R54.reuse ;  /* 0x000000040f0e7825 */ /* 0x100fe200078e0036 */
[C---:B------:R-:W-:Y:S01]  /*10da0*/  IADD3 R19, PT, PT, R7.reuse, 0x60, RZ ;  /* 0x0000006007137810 */ /* 0x040fe20007ffe0ff */
[----:B------:R-:W1:Y:S01]  /*10db0*/  LDS R27, [R4+0x80] ;  /* 0x00008000041b7984 */ /* 0x000e620000000800 */
[----:B------:R-:W-:Y:S01]  /*10dc0*/  IADD3 R21, PT, PT, R7, 0x80, RZ ;  /* 0x0000008007157810 */ /* 0x000fe20007ffe0ff */
[--C-:B------:R-:W-:Y:S01]  /*10dd0*/  IMAD.WIDE.U32 R16, R17, 0x4, R54.reuse ;  /* 0x0000000411107825 */ /* 0x100fe200078e0036 */
[C---:B------:R-:W-:Y:S01]  /*10de0*/  IADD3 R23, PT, PT, R7.reuse, 0xa0, RZ ;  /* 0x000000a007177810 */ /* 0x040fe20007ffe0ff */
[----:B------:R-:W2:Y:S01]  /*10df0*/  LDS R29, [R4+0x100] ;  /* 0x00010000041d7984 */ /* 0x000ea20000000800 */
[----:B------:R-:W-:Y:S01]  /*10e00*/  IADD3 R51, PT, PT, R7, 0x280, RZ ;  /* 0x0000028007337810 */ /* 0x000fe20007ffe0ff */
[--C-:B------:R-:W-:Y:S01]  /*10e10*/  IMAD.WIDE.U32 R18, R19, 0x4, R54.reuse ;  /* 0x0000000413127825 */ /* 0x100fe200078e0036 */
[----:B------:R-:W-:Y:S01]  /*10e20*/  IADD3 R59, PT, PT, R7, 0x2a0, RZ ;  /* 0x000002a0073b7810 */ /* 0x000fe20007ffe0ff */
[----:B------:R-:W3:Y:S02]  /*10e30*/  LDS R31, [R4+0x180] ;  /* 0x00018000041f7984 */ /* 0x000ee40000000800 */
[----:B------:R-:W-:-:S02]  /*10e40*/  IMAD.WIDE.U32 R20, R21, 0x4, R54 ;  /* 0x0000000415147825 */ /* 0x000fc400078e0036 */
[----:B------:R-:W4:Y:S02]  /*10e50*/  LDS R33, [R4+0x200] ;  /* 0x0002000004217984 */ /* 0x000f240000000800 */
[--C-:B------:R-:W-:Y:S02]  /*10e60*/  IMAD.WIDE.U32 R22, R23, 0x4, R54.reuse ;  /* 0x0000000417167825 */ /* 0x100fe400078e0036 */
[----:B------:R-:W5:Y:S04]  /*10e70*/  LDS R35, [R4+0x280] ;  /* 0x0002800004237984 */ /* 0x000f680000000800 */
[----:B------:R-:W5:Y:S04]  /*10e80*/  LDS R37, [R4+0x300] ;  /* 0x0003000004257984 */ /* 0x000f680000000800 */
[----:B------:R-:W5:Y:S04]  /*10e90*/  LDS R10, [R4+0x380] ;  /* 0x00038000040a7984 */ /* 0x000f680000000800 */
[----:B------:R-:W5:Y:S04]  /*10ea0*/  LDS R8, [R4+0x400] ;  /* 0x0004000004087984 */ /* 0x000f680000000800 */
[----:B------:R-:W5:Y:S04]  /*10eb0*/  LDS R11, [R4+0x480] ;  /* 0x00048000040b7984 */ /* 0x000f680000000800 */
[----:B------:R-:W5:Y:S04]  /*10ec0*/  LDS R9, [R4+0x500] ;  /* 0x0005000004097984 */ /* 0x000f680000000800 */
[----:B------:R-:W5:Y:S04]  /*10ed0*/  LDS R6, [R4+0x580] ;  /* 0x0005800004067984 */ /* 0x000f680000000800 */
[----:B0-----:R0:W-:Y:S04]  /*10ee0*/  STG.E desc[UR12][R12.64], R25 ;  /* 0x000000190c007986 */ /* 0x0011e8000c10190c */
[----:B-1----:R1:W-:Y:S04]  /*10ef0*/  STG.E desc[UR12][R14.64], R27 ;  /* 0x0000001b0e007986 */ /* 0x0023e8000c10190c */
[----:B------:R-:W5:Y:S01]  /*10f00*/  LDS R27, [R4+0x600] ;  /* 0x00060000041b7984 */ /* 0x000f620000000800 */
[----:B0-----:R-:W-:-:S03]  /*10f10*/  IMAD.WIDE.U32 R12, R39, 0x4, R54 ;  /* 0x00000004270c7825 */ /* 0x001fc600078e0036 */
[----:B------:R-:W-:Y:S01]  /*10f20*/  LDS R43, [R4+0x700] ;  /* 0x00070000042b7984 */ /* 0x000fe20000000800 */
[C---:B------:R-:W-:Y:S02]  /*10f30*/  IADD3 R25, PT, PT, R7.reuse, 0x1c0, RZ ;  /* 0x000001c007197810 */ /* 0x040fe40007ffe0ff */
[C---:B-1----:R-:W-:Y:S01]  /*10f40*/  IADD3 R15, PT, PT, R7.reuse, 0xe0, RZ ;  /* 0x000000e0070f7810 */ /* 0x042fe20007ffe0ff */
[----:B------:R-:W0:Y:S04]  /*10f50*/  LDS R39, [R4+0x680] ;  /* 0x0006800004277984 */ /* 0x000e280000000800 */
[----:B--2---:R1:W-:Y:S04]  /*10f60*/  STG.E desc[UR12][R16.64], R29 ;  /* 0x0000001d10007986 */ /* 0x0043e8000c10190c */
[----:B---3--:R2:W-:Y:S04]  /*10f70*/  STG.E desc[UR12][R18.64], R31 ;  /* 0x0000001f12007986 */ /* 0x0085e8000c10190c */
[----:B----4-:R3:W-:Y:S01]  /*10f80*/  STG.E desc[UR12][R20.64], R33 ;  /* 0x0000002114007986 */ /* 0x0107e2000c10190c */
[----:B-1----:R-:W-:-:S03]  /*10f90*/  IADD3 R17, PT, PT, R7, 0x100, RZ ;  /* 0x0000010007117810 */ /* 0x002fc60007ffe0ff */
[----:B------:R-:W1:Y:S01]  /*10fa0*/  LDS R45, [R4+0x780] ;  /* 0x00078000042d7984 */ /* 0x000e620000000800 */
[C---:B------:R-:W-:Y:S02]  /*10fb0*/  IADD3 R29, PT, PT, R7.reuse, 0x240, RZ ;  /* 0x00000240071d7810 */ /* 0x040fe40007ffe0ff */
[C---:B--2---:R-:W-:Y:S01]  /*10fc0*/  IADD3 R19, PT, PT, R7.reuse, 0x120, RZ ;  /* 0x0000012007137810 */ /* 0x044fe20007ffe0ff */
[----:B-----5:R2:W-:Y:S01]  /*10fd0*/  STG.E desc[UR12][R22.64], R35 ;  /* 0x0000002316007986 */ /* 0x0205e2000c10190c */
[----:B---3--:R-:W-:-:S03]  /*10fe0*/  IADD3 R21, PT, PT, R7, 0x140, RZ ;  /* 0x0000014007157810 */ /* 0x008fc60007ffe0ff */
[----:B------:R-:W3:Y:S04]  /*10ff0*/  LDS R47, [R4+0x800] ;  /* 0x00080000042f7984 */ /* 0x000ee80000000800 */
[----:B------:R4:W-:Y:S01]  /*11000*/  STG.E desc[UR12][R12.64], R37 ;  /* 0x000000250c007986 */ /* 0x0009e2000c10190c */
[----:B--2---:R-:W-:-:S03]  /*11010*/  IADD3 R23, PT, PT, R7, 0x160, RZ ;  /* 0x0000016007177810 */ /* 0x004fc60007ffe0ff */
[----:B------:R-:W2:Y:S04]  /*11020*/  LDS R31, [R4+0x880] ;  /* 0x00088000041f7984 */ /* 0x000ea80000000800 */
[----:B------:R-:W5:Y:S01]  /*11030*/  LDS R33, [R4+0x900] ;  /* 0x0009000004217984 */ /* 0x000f620000000800 */
[----:B----4-:R-:W-:-:S03]  /*11040*/  IMAD.WIDE.U32 R12, R15, 0x4, R54 ;  /* 0x000000040f0c7825 */ /* 0x010fc600078e0036 */
[----:B------:R-:W4:Y:S01]  /*11050*/  LDS R35, [R4+0x980] ;  /* 0x0009800004237984 */ /* 0x000f220000000800 */
[----:B------:R-:W-:Y:S01]  /*11060*/  IADD3 R37, PT, PT, R7, 0x260, RZ ;  /* 0x0000026007257810 */ /* 0x000fe20007ffe0ff */
[--C-:B------:R-:W-:Y:S02]  /*11070*/  IMAD.WIDE.U32 R14, R17, 0x4, R54.reuse ;  /* 0x00000004110e7825 */ /* 0x100fe400078e0036 */
[----:B------:R-:W4:Y:S02]  /*11080*/  LDS R49, [R4+0xa00] ;  /* 0x000a000004317984 */ /* 0x000f240000000800 */
[--C-:B------:R-:W-:Y:S02]  /*11090*/  IMAD.WIDE.U32 R16, R19, 0x4, R54.reuse ;  /* 0x0000000413107825 */ /* 0x100fe400078e0036 */
[----:B------:R0:W-:Y:S02]  /*110a0*/  STG.E desc[UR12][R12.64], R10 ;  /* 0x0000000a0c007986 */ /* 0x0001e4000c10190c */
[----:B------:R-:W-:-:S02]  /*110b0*/  IMAD.WIDE.U32 R18, R21, 0x4, R54 ;  /* 0x0000000415127825 */ /* 0x000fc400078e0036 */
[----:B------:R-:W4:Y:S02]  /*110c0*/  LDS R57, [R4+0xa80] ;  /* 0x000a800004397984 */ /* 0x000f240000000800 */
[----:B------:R-:W-:Y:S02]  /*110d0*/  IMAD.WIDE.U32 R20, R23, 0x4, R54 ;  /* 0x0000000417147825 */ /* 0x000fe400078e0036 */
[----:B------:R1:W-:Y:S01]  /*110e0*/  STG.E desc[UR12][R14.64], R8 ;  /* 0x000000080e007986 */ /* 0x0003e2000c10190c */
[----:B------:R-:W-:-:S03]  /*110f0*/  IADD3 R23, PT, PT, R7, 0x180, RZ ;  /* 0x0000018007177810 */ /* 0x000fc60007ffe0ff */
[----:B------:R3:W-:Y:S01]  /*11100*/  STG.E desc[UR12][R16.64], R11 ;  /* 0x0000000b10007986 */ /* 0x0007e2000c10190c */
[----:B0-----:R-:W-:-:S03]  /*11110*/  IADD3 R13, PT, PT, R7, 0x1a0, RZ ;  /* 0x000001a0070d7810 */ /* 0x001fc60007ffe0ff */
[----:B------:R0:W-:Y:S04]  /*11120*/  STG.E desc[UR12][R18.64], R9 ;  /* 0x0000000912007986 */ /* 0x0001e8000c10190c */
[----:B------:R-:W4:Y:S01]  /*11130*/  LDS R12, [R4+0xb00] ;  /* 0x000b0000040c7984 */ /* 0x000f220000000800 */
[--C-:B-1----:R-:W-:Y:S01]  /*11140*/  IMAD.WIDE.U32 R14, R13, 0x4, R54.reuse ;  /* 0x000000040d0e7825 */ /* 0x102fe200078e0036 */
[----:B---3--:R-:W-:Y:S02]  /*11150*/  IADD3 R11, PT, PT, R7, 0x1e0, RZ ;  /* 0x000001e0070b7810 */ /* 0x008fe40007ffe0ff */
[----:B------:R-:W1:Y:S01]  /*11160*/  LDS R10, [R4+0xb80] ;  /* 0x000b8000040a7984 */ /* 0x000e620000000800 */
[----:B------:R-:W-:Y:S01]  /*11170*/  IMAD.WIDE.U32 R16, R25, 0x4, R54 ;  /* 0x0000000419107825 */ /* 0x000fe200078e0036 */
[----:B0-----:R-:W-:-:S02]  /*11180*/  IADD3 R19, PT, PT, R7, 0x200, RZ ;  /* 0x0000020007137810 */ /* 0x001fc40007ffe0ff */
[----:B------:R-:W0:Y:S01]  /*11190*/  LDS R13, [R4+0xc00] ;  /* 0x000c0000040d7984 */ /* 0x000e220000000800 */
[----:B------:R-:W-:-:S03]  /*111a0*/  IMAD.WIDE.U32 R8, R23, 0x4, R54 ;  /* 0x0000000417087825 */ /* 0x000fc600078e0036 */
[----:B------:R3:W-:Y:S01]  /*111b0*/  STG.E desc[UR12][R20.64], R6 ;  /* 0x0000000614007986 */ /* 0x0007e2000c10190c */
[----:B------:R-:W-:-:S03]  /*111c0*/  IMAD.WIDE.U32 R22, R11, 0x4, R54 ;  /* 0x000000040b167825 */ /* 0x000fc600078e0036 */
[----:B------:R-:W0:Y:S01]  /*111d0*/  LDS R11, [R4+0xc80] ;  /* 0x000c8000040b7984 */ /* 0x000e220000000800 */
[----:B------:R-:W-:-:S03]  /*111e0*/  IMAD.WIDE.U32 R24, R19, 0x4, R54 ;  /* 0x0000000413187825 */ /* 0x000fc600078e0036 */
[----:B------:R-:W0:Y:S04]  /*111f0*/  LDS R6, [R4+0xd00] ;  /* 0x000d000004067984 */ /* 0x000e280000000800 */
[----:B------:R2:W-:Y:S01]  /*11200*/  STG.E desc[UR12][R8.64], R27 ;  /* 0x0000001b08007986 */ /* 0x0005e2000c10190c */
[----:B---3--:R-:W-:-:S03]  /*11210*/  IADD3 R21, PT, PT, R7, 0x220, RZ ;  /* 0x0000022007157810 */ /* 0x008fc60007ffe0ff */
[----:B------:R-:W3:Y:S04]  /*11220*/  LDS R18, [R4+0xd80] ;  /* 0x000d800004127984 */ /* 0x000ee80000000800 */
[----:B------:R5:W-:Y:S04]  /*11230*/  STG.E desc[UR12][R14.64], R39 ;  /* 0x000000270e007986 */ /* 0x000be8000c10190c */
[----:B------:R-:W3:Y:S01]  /*11240*/  LDS R19, [R4+0xe00] ;  /* 0x000e000004137984 */ /* 0x000ee20000000800 */
[----:B--2---:R-:W-:Y:S01]  /*11250*/  IMAD.WIDE.U32 R8, R21, 0x4, R54 ;  /* 0x0000000415087825 */ /* 0x004fe200078e0036 */
[----:B------:R-:W-:-:S02]  /*11260*/  IADD3 R21, PT, PT, R7, 0x2e0, RZ ;  /* 0x000002e007157810 */ /* 0x000fc40007ffe0ff */
[----:B------:R2:W-:Y:S01]  /*11270*/  STG.E desc[UR12][R16.64], R43 ;  /* 0x0000002b10007986 */ /* 0x0005e2000c10190c */
[----:B------:R-:W-:-:S03]  /*11280*/  IMAD.WIDE.U32 R26, R59, 0x4, R54 ;  /* 0x000000043b1a7825 */ /* 0x000fc600078e0036 */
[----:B------:R-:W3:Y:S01]  /*11290*/  LDS R20, [R4+0xe80] ;  /* 0x000e800004147984 */ /* 0x000ee20000000800 */
[--C-:B-----5:R-:W-:Y:S01]  /*112a0*/  IMAD.WIDE.U32 R14, R29, 0x4, R54.reuse ;  /* 0x000000041d0e7825 */ /* 0x120fe200078e0036 */
[C---:B------:R-:W-:Y:S02]  /*112b0*/  IADD3 R29, PT, PT, R7.reuse, 0x2c0, RZ ;  /* 0x000002c0071d7810 */ /* 0x040fe40007ffe0ff */
[----:B------:R-:W5:Y:S01]  /*112c0*/  LDS R16, [R4+0xf00] ;  /* 0x000f000004107984 */ /* 0x000f620000000800 */
[----:B------:R-:W-:Y:S02]  /*112d0*/  IADD3 R39, PT, PT, R7, 0x320, RZ ;  /* 0x0000032007277810 */ /* 0x000fe40007ffe0ff */
[----:B------:R-:W-:Y:S01]  /*112e0*/  IMAD.WIDE.U32 R28, R29, 0x4, R54 ;  /* 0x000000041d1c7825 */ /* 0x000fe200078e0036 */
[----:B------:R-:W5:Y:S01]  /*112f0*/  LDS R17, [R4+0xf80] ;  /* 0x000f800004117984 */ /* 0x000f620000000800 */
[----:B--2---:R-:W-:-:S03]  /*11300*/  IADD3 R43, PT, PT, R7, 0x340, RZ ;  /* 0x00000340072b7810 */ /* 0x004fc60007ffe0ff */
[----:B------:R2:W-:Y:S04]  /*11310*/  STG.E desc[UR12][R22.64], R45 ;  /* 0x0000002d16007986 */ /* 0x0005e8000c10190c */
[----:B------:R4:W-:Y:S04]  /*11320*/  STG.E desc[UR12][R24.64], R47 ;  /* 0x0000002f18007986 */ /* 0x0009e8000c10190c */
[----:B------:R1:W-:Y:S01]  /*11330*/  STG.E desc[UR12][R8.64], R31 ;  /* 0x0000001f08007986 */ /* 0x0003e2000c10190c */
[----:B--2---:R-:W-:-:S03]  /*11340*/  IMAD.WIDE.U32 R22, R37, 0x4, R54 ;  /* 0x0000000425167825 */ /* 0x004fc600078e0036 */
[----:B------:R2:W-:Y:S01]  /*11350*/  STG.E desc[UR12][R14.64], R33 ;  /* 0x000000210e007986 */ /* 0x0005e2000c10190c */
[----:B------:R-:W-:Y:S01]  /*11360*/  IADD3 R37, PT, PT, R7, 0x300, RZ ;  /* 0x0000030007257810 */ /* 0x000fe20007ffe0ff */
[--C-:B----4-:R-:W-:Y:S02]  /*11370*/  IMAD.WIDE.U32 R24, R51, 0x4, R54.reuse ;  /* 0x0000000433187825 */ /* 0x110fe400078e0036 */
[----:B------:R4:W-:Y:S02]  /*11380*/  STG.E desc[UR12][R22.64], R35 ;  /* 0x0000002316007986 */ /* 0x0009e4000c10190c */
[--C-:B-1----:R-:W-:Y:S02]  /*11390*/  IMAD.WIDE.U32 R8, R21, 0x4, R54.reuse ;  /* 0x0000000415087825 */ /* 0x102fe400078e0036 */
[----:B------:R1:W-:Y:S01]  /*113a0*/  STG.E desc[UR12][R24.64], R49 ;  /* 0x0000003118007986 */ /* 0x0003e2000c10190c */
[C---:B------:R-:W-:Y:S02]  /*113b0*/  IADD3 R21, PT, PT, R7.reuse, 0x380, RZ ;  /* 0x0000038007157810 */ /* 0x040fe40007ffe0ff */
[----:B------:R-:W-:Y:S01]  /*113c0*/  IADD3 R31, PT, PT, R7, 0x3a0, RZ ;  /* 0x000003a0071f7810 */ /* 0x000fe20007ffe0ff */
[----:B------:R0:W-:Y:S01]  /*113d0*/  STG.E desc[UR12][R26.64], R57 ;  /* 0x000000391a007986 */ /* 0x0001e2000c10190c */
[----:B--2---:R-:W-:Y:S01]  /*113e0*/  IMAD.WIDE.U32 R14, R37, 0x4, R54 ;  /* 0x00000004250e7825 */ /* 0x004fe200078e0036 */
[----:B------:R-:W-:-:S02]  /*113f0*/  IADD3 R33, PT, PT, R7, 0x3c0, RZ ;  /* 0x000003c007217810 */ /* 0x000fc40007ffe0ff */
[----:B------:R2:W-:Y:S01]  /*11400*/  STG.E desc[UR12][R28.64], R12 ;  /* 0x0000000c1c007986 */ /* 0x0005e2000c10190c */
[----:B----4-:R-:W-:-:S03]  /*11410*/  IMAD.WIDE.U32 R22, R39, 0x4, R54 ;  /* 0x0000000427167825 */ /* 0x010fc600078e0036 */
[----:B------:R4:W-:Y:S01]  /*11420*/  STG.E desc[UR12][R8.64], R10 ;  /* 0x0000000a08007986 */ /* 0x0009e2000c10190c */
[--C-:B-1----:R-:W-:Y:S01]  /*11430*/  IMAD.WIDE.U32 R24, R43, 0x4, R54.reuse ;  /* 0x000000042b187825 */ /* 0x102fe200078e0036 */
[C---:B0-----:R-:W-:Y:S02]  /*11440*/  IADD3 R27, PT, PT, R7.reuse, 0x360, RZ ;  /* 0x00000360071b7810 */ /* 0x041fe40007ffe0ff */
[----:B------:R0:W-:Y:S01]  /*11450*/  STG.E desc[UR12][R14.64], R13 ;  /* 0x0000000d0e007986 */ /* 0x0001e2000c10190c */
[----:B------:R-:W-:Y:S01]  /*11460*/  IADD3 R7, PT, PT, R7, 0x3e0, RZ ;  /* 0x000003e007077810 */ /* 0x000fe20007ffe0ff */
[--C-:B--2---:R-:W-:Y:S02]  /*11470*/  IMAD.WIDE.U32 R28, R21, 0x4, R54.reuse ;  /* 0x00000004151c7825 */ /* 0x104fe400078e0036 */
[----:B------:R1:W-:Y:S02]  /*11480*/  STG.E desc[UR12][R22.64], R11 ;  /* 0x0000000b16007986 */ /* 0x0003e4000c10190c */
[----:B------:R-:W-:-:S02]  /*11490*/  IMAD.WIDE.U32 R26, R27, 0x4, R54 ;  /* 0x000000041b1a7825 */ /* 0x000fc400078e0036 */
[----:B------:R2:W-:Y:S02]  /*114a0*/  STG.E desc[UR12][R24.64], R6 ;  /* 0x0000000618007986 */ /* 0x0005e4000c10190c */
[--C-:B----4-:R-:W-:Y:S02]  /*114b0*/  IMAD.WIDE.U32 R8, R31, 0x4, R54.reuse ;  /* 0x000000041f087825 */ /* 0x110fe400078e0036 */
[----:B---3--:R2:W-:Y:S02]  /*114c0*/  STG.E desc[UR12][R26.64], R18 ;  /* 0x000000121a007986 */ /* 0x0085e4000c10190c */
[--C-:B0-----:R-:W-:Y:S02]  /*114d0*/  IMAD.WIDE.U32 R12, R33, 0x4, R54.reuse ;  /* 0x00000004210c7825 */ /* 0x101fe400078e0036 */
[----:B------:R2:W-:Y:S02]  /*114e0*/  STG.E desc[UR12][R28.64], R19 ;  /* 0x000000131c007986 */ /* 0x0005e4000c10190c */
[----:B-1----:R-:W-:-:S02]  /*114f0*/  IMAD.WIDE.U32 R10, R7, 0x4, R54 ;  /* 0x00000004070a7825 */ /* 0x002fc400078e0036 */
[----:B------:R2:W-:Y:S04]  /*11500*/  STG.E desc[UR12][R8.64], R20 ;  /* 0x0000001408007986 */ /* 0x0005e8000c10190c */
[----:B-----5:R2:W-:Y:S04]  /*11510*/  STG.E desc[UR12][R12.64], R16 ;  /* 0x000000100c007986 */ /* 0x0205e8000c10190c */
[----:B------:R2:W-:Y:S01]  /*11520*/  STG.E desc[UR12][R10.64], R17 ;  /* 0x000000110a007986 */ /* 0x0005e2000c10190c */
[----:B------:R-:W-:Y:S05]  /*11530*/  @P1 BRA `(.L_x_96) ;  /* 0xfffffff400e81947 */ /* 0x000fea000383ffff */
.L_x_95:
[----:B------:R-:W-:Y:S05]  /*11540*/  BRA.U !UP1, `(.L_x_94) ;  /* 0x0000000109487547 */ /* 0x000fea000b800000 */
[----:B------:R-:W0:Y:S01]  /*11550*/  S2UR UR6, SR_CgaCtaId ;  /* 0x00000000000679c3 */ /* 0x000e220000008800 */
[----:B------:R-:W-:Y:S01]  /*11560*/  UMOV UR5, 0x400 ;  /* 0x0000040000057882 */ /* 0x000fe20000000000 */
[--C-:B------:R-:W-:Y:S01]  /*11570*/  IMAD R41, R41, 0x41, R2.reuse ;  /* 0x0000004129297824 */ /* 0x100fe200078e0202 */
[----:B------:R-:W-:Y:S01]  /*11580*/  UIADD3 UR5, UPT, UPT, UR5, 0x8180, URZ ;  /* 0x0000818005057890 */ /* 0x000fe2000fffe0ff */
[----:B------:R-:W-:Y:S01]  /*11590*/  IMAD R3, R3, UR7, R2 ;  /* 0x0000000703037c24 */ /* 0x000fe2000f8e0202 */
[----:B------:R-:W-:Y:S02]  /*115a0*/  UIADD3 UR4, UPT, UPT, -UR4, URZ, URZ ;  /* 0x000000ff04047290 */ /* 0x000fe4000fffe1ff */
[C---:B------:R-:W-:Y:S02]  /*115b0*/  LEA R2, R0.reuse, R41, 0x5 ;  /* 0x0000002900027211 */ /* 0x040fe400078e28ff */
[----:B---3--:R-:W-:Y:S01]  /*115c0*/  LEA R5, R0, R3, 0x5 ;  /* 0x0000000300057211 */ /* 0x008fe200078e28ff */
[----:B0-----:R-:W-:-:S06]  /*115d0*/  ULEA UR5, UR6, UR5, 0x18 ;  /* 0x0000000506057291 */ /* 0x001fcc000f8ec0ff */
[----:B------:R-:W-:-:S07]  /*115e0*/  LEA R0, R2, UR5, 0x2 ;  /* 0x0000000502007c11 */ /* 0x000fce000f8e10ff */
.L_x_97:
[----:B0-----:R0:W1:Y:S01]  /*115f0*/  LDS R7, [R0] ;  /* 0x0000000000077984 */ /* 0x0010620000000800 */
[C---:B------:R-:W-:Y:S01]  /*11600*/  IMAD.WIDE.U32 R2, R5.reuse, 0x4, R54 ;  /* 0x0000000405027825 */ /* 0x040fe200078e0036 */
[----:B------:R-:W-:Y:S01]  /*11610*/  UIADD3 UR4, UPT, UPT, UR4, 0x1, URZ ;  /* 0x0000000104047890 */ /* 0x000fe2000fffe0ff */
[----:B------:R-:W-:-:S03]  /*11620*/  IADD3 R5, PT, PT, R5, 0x20, RZ ;  /* 0x0000002005057810 */ /* 0x000fc60007ffe0ff */
[----:B------:R-:W-:Y:S01]  /*11630*/  UISETP.NE.AND UP0, UPT, UR4, URZ, UPT ;  /* 0x000000ff0400728c */ /* 0x000fe2000bf05270 */
[----:B0-----:R-:W-:Y:S01]  /*11640*/  IADD3 R0, PT, PT, R0, 0x80, RZ ;  /* 0x0000008000007810 */ /* 0x001fe20007ffe0ff */
[----:B-1----:R0:W-:Y:S07]  /*11650*/  STG.E desc[UR12][R2.64], R7 ;  /* 0x0000000702007986 */ /* 0x0021ee000c10190c */
[----:B------:R-:W-:Y:S05]  /*11660*/  BRA.U UP0, `(.L_x_97) ;  /* 0xfffffffd00e07547 */ /* 0x000fea000b83ffff */
.L_x_94:
[----:B------:R-:W-:Y:S05]  /*11670*/  @P0 EXIT ;  /* 0x000000000000094d */ /* 0x000fea0003800000 */
[----:B-1----:R-:W1:Y:S01]  /*11680*/  S2R R0, SR_TID.Y ;  /* 0x0000000000007919 */ /* 0x002e620000002200 */
[----:B------:R-:W5:Y:S01]  /*11690*/  S2UR UR5, SR_CgaCtaId ;  /* 0x00000000000579c3 */ /* 0x000f620000008800 */
[----:B------:R-:W-:Y:S02]  /*116a0*/  UMOV UR4, 0x400 ;  /* 0x0000040000047882 */ /* 0x000fe40000000000 */
[----:B------:R-:W-:-:S04]  /*116b0*/  UIADD3 UR4, UPT, UPT, UR4, 0xa200, URZ ;  /* 0x0000a20004047890 */ /* 0x000fc8000fffe0ff */
[----:B-----5:R-:W-:-:S06]  /*116c0*/  ULEA UR4, UR5, UR4, 0x18 ;  /* 0x0000000405047291 */ /* 0x020fcc000f8ec0ff */
[----:B-1----:R-:W-:-:S05]  /*116d0*/  LEA R0, R0, UR4, 0x2 ;  /* 0x0000000400007c11 */ /* 0x002fca000f8e10ff */
[----:B0-2-4-:R-:W0:Y:S04]  /*116e0*/  LDS R3, [R0] ;  /* 0x0000000000037984 */ /* 0x015e280000000800 */
[----:B0-----:R-:W-:Y:S01]  /*116f0*/  STG.E desc[UR12][R52.64], R3 ;  /* 0x0000000334007986 */ /* 0x001fe2000c10190c */
[----:B------:R-:W-:Y:S05]  /*11700*/  EXIT ;  /* 0x000000000000794d */ /* 0x000fea0003800000 */
        .weak           $__internal_0_$__cuda_sm20_rcp_rn_f32_slowpath
        .type           $__internal_0_$__cuda_sm20_rcp_rn_f32_slowpath,@function
        .size           $__internal_0_$__cuda_sm20_rcp_rn_f32_slowpath,($__internal_1_$__cuda_sm20_sqrt_rn_f32_slowpath - $__internal_0_$__cuda_sm20_rcp_rn_f32_slowpath)
$__internal_0_$__cuda_sm20_rcp_rn_f32_slowpath:
[----:B------:R-:W-:-:S04]  /*11710*/  SHF.L.U32 R5, R3, 0x1, RZ ;  /* 0x0000000103057819 */ /* 0x000fc800000006ff */
[----:B------:R-:W-:-:S04]  /*11720*/  SHF.R.U32.HI R12, RZ, 0x18, R5 ;  /* 0x00000018ff0c7819 */ /* 0x000fc80000011605 */
[----:B------:R-:W-:-:S13]  /*11730*/  ISETP.NE.U32.AND P0, PT, R12, RZ, PT ;  /* 0x000000ff0c00720c */ /* 0x000fda0003f05070 */
[----:B------:R-:W-:Y:S05]  /*11740*/  @P0 BRA `(.L_x_98) ;  /* 0x00000000002c0947 */ /* 0x000fea0003800000 */
[----:B------:R-:W-:-:S04]  /*11750*/  SHF.L.U32 R5, R3, 0x1, RZ ;  /* 0x0000000103057819 */ /* 0x000fc800000006ff */
[----:B------:R-:W-:-:S13]  /*11760*/  ISETP.NE.AND P0, PT, R5, RZ, PT ;  /* 0x000000ff0500720c */ /* 0x000fda0003f05270 */
[----:B------:R0:W1:Y:S01]  /*11770*/  @!P0 MUFU.RCP R5, R3 ;  /* 0x0000000300058308 */ /* 0x0000620000001000 */
[----:B------:R-:W-:Y:S05]  /*11780*/  @!P0 BRA `(.L_x_99) ;  /* 0x0000000000a48947 */ /* 0x000fea0003800000 */
[----:B------:R-:W-:-:S04]  /*11790*/  FFMA R7, R3, 1.84467440737095516160e+19, RZ ;  /* 0x5f80000003077823 */ /* 0x000fc800000000ff */
[----:B------:R-:W0:Y:S02]  /*117a0*/  MUFU.RCP R8, R7 ;  /* 0x0000000700087308 */ /* 0x000e240000001000 */
[----:B0-----:R-:W-:-:S04]  /*117b0*/  FFMA R3, R7, R8, -1 ;  /* 0xbf80000007037423 */ /* 0x001fc80000000008 */
[----:B------:R-:W-:-:S04]  /*117c0*/  FADD.FTZ R3, -R3, -RZ ;  /* 0x800000ff03037221 */ /* 0x000fc80000010100 */
[----:B------:R-:W-:-:S04]  /*117d0*/  FFMA R3, R8, R3, R8 ;  /* 0x0000000308037223 */ /* 0x000fc80000000008 */
[----:B-1----:R-:W-:Y:S01]  /*117e0*/  FFMA R5, R3, 1.84467440737095516160e+19, RZ ;  /* 0x5f80000003057823 */ /* 0x002fe200000000ff */
[----:B------:R-:W-:Y:S06]  /*117f0*/  BRA `(.L_x_99) ;  /* 0x0000000000887947 */ /* 0x000fec0003800000 */
.L_x_98:
[----:B------:R-:W-:-:S04]  /*11800*/  IADD3 R13, PT, PT, R12, -0xfd, RZ ;  /* 0xffffff030c0d7810 */ /* 0x000fc80007ffe0ff */
[----:B------:R-:W-:-:S13]  /*11810*/  ISETP.GT.U32.AND P0, PT, R13, 0x1, PT ;  /* 0x000000010d00780c */ /* 0x000fda0003f04070 */
[----:B------:R-:W-:Y:S05]  /*11820*/  @P0 BRA `(.L_x_100) ;  /* 0x0000000000780947 */ /* 0x000fea0003800000 */
[----:B------:R-:W-:Y:S02]  /*11830*/  LOP3.LUT R5, R3, 0x7fffff, RZ, 0xc0, !PT ;  /* 0x007fffff03057812 */ /* 0x000fe400078ec0ff */
[----:B------:R-:W-:Y:S02]  /*11840*/  MOV R10, 0x3 ;  /* 0x00000003000a7802 */ /* 0x000fe40000000f00 */
[----:B------:R-:W-:Y:S02]  /*11850*/  LOP3.LUT R5, R5, 0x3f800000, RZ, 0xfc, !PT ;  /* 0x3f80000005057812 */ /* 0x000fe400078efcff */
[----:B------:R-:W-:Y:S02]  /*11860*/  SHF.L.U32 R10, R10, R13, RZ ;  /* 0x0000000d0a0a7219 */ /* 0x000fe400000006ff */
[----:B------:R-:W0:Y:S02]  /*11870*/  MUFU.RCP R8, R5 ;  /* 0x0000000500087308 */ /* 0x000e240000001000 */
[----:B0-----:R-:W-:-:S04]  /*11880*/  FFMA R7, R5, R8, -1 ;  /* 0xbf80000005077423 */ /* 0x001fc80000000008 */
[----:B------:R-:W-:-:S04]  /*11890*/  FADD.FTZ R7, -R7, -RZ ;  /* 0x800000ff07077221 */ /* 0x000fc80000010100 */
[CCC-:B------:R-:W-:Y:S01]  /*118a0*/  FFMA.RM R9, R8.reuse, R7.reuse, R8.reuse ;  /* 0x0000000708097223 */ /* 0x1c0fe20000004008 */
[----:B------:R-:W-:-:S04]  /*118b0*/  FFMA.RP R8, R8, R7, R8 ;  /* 0x0000000708087223 */ /* 0x000fc80000008008 */
[C---:B------:R-:W-:Y:S02]  /*118c0*/  LOP3.LUT R7, R9.reuse, 0x7fffff, RZ, 0xc0, !PT ;  /* 0x007fffff09077812 */ /* 0x040fe400078ec0ff */
[----:B------:R-:W-:Y:S02]  /*118d0*/  FSETP.NEU.FTZ.AND P0, PT, R9, R8, PT ;  /* 0x000000080900720b */ /* 0x000fe40003f1d000 */
[----:B------:R-:W-:Y:S02]  /*118e0*/  LOP3.LUT R7, R7, 0x800000, RZ, 0xfc, !PT ;  /* 0x0080000007077812 */ /* 0x000fe400078efcff */
[----:B------:R-:W-:Y:S02]  /*118f0*/  SEL R8, RZ, 0xffffffff, !P0 ;  /* 0xffffffffff087807 */ /* 0x000fe40004000000 */
[----:B------:R-:W-:Y:S02]  /*11900*/  LOP3.LUT R10, R10, R7, RZ, 0xc0, !PT ;  /* 0x000000070a0a7212 */ /* 0x000fe400078ec0ff */
[----:B------:R-:W-:-:S02]  /*11910*/  IADD3 R8, PT, PT, -R8, RZ, RZ ;  /* 0x000000ff08087210 */ /* 0x000fc40007ffe1ff */
[-C--:B------:R-:W-:Y:S02]  /*11920*/  SHF.R.U32.HI R10, RZ, R13.reuse, R10 ;  /* 0x0000000dff0a7219 */ /* 0x080fe4000001160a */
[----:B------:R-:W-:Y:S02]  /*11930*/  LOP3.LUT P1, RZ, R8, R13, R7, 0xf8, !PT ;  /* 0x0000000d08ff7212 */ /* 0x000fe4000782f807 */
[C---:B------:R-:W-:Y:S02]  /*11940*/  LOP3.LUT P0, RZ, R10.reuse, 0x1, RZ, 0xc0, !PT ;  /* 0x000000010aff7812 */ /* 0x040fe4000780c0ff */
[----:B------:R-:W-:Y:S02]  /*11950*/  LOP3.LUT P2, RZ, R10, 0x2, RZ, 0xc0, !PT ;  /* 0x000000020aff7812 */ /* 0x000fe4000784c0ff */
[----:B------:R-:W-:Y:S02]  /*11960*/  IADD3 R8, PT, PT, R12, -0xfc, RZ ;  /* 0xffffff040c087810 */ /* 0x000fe40007ffe0ff */
[----:B------:R-:W-:-:S02]  /*11970*/  PLOP3.LUT P0, PT, P0, P1, P2, 0xe0, 0x0 ;  /* 0x000000000000781c */ /* 0x000fc40000703c20 */
[----:B------:R-:W-:Y:S02]  /*11980*/  LOP3.LUT P1, RZ, R3, 0x7fffff, RZ, 0xc0, !PT ;  /* 0x007fffff03ff7812 */ /* 0x000fe4000782c0ff */
[----:B------:R-:W-:Y:S02]  /*11990*/  SEL R5, RZ, 0x1, !P0 ;  /* 0x00000001ff057807 */ /* 0x000fe40004000000 */
[----:B------:R-:W-:Y:S02]  /*119a0*/  SHF.R.U32.HI R8, RZ, R8, R7 ;  /* 0x00000008ff087219 */ /* 0x000fe40000011607 */
[----:B------:R-:W-:-:S04]  /*119b0*/  IADD3 R5, PT, PT, -R5, RZ, RZ ;  /* 0x000000ff05057210 */ /* 0x000fc80007ffe1ff */
[----:B------:R-:W-:-:S13]  /*119c0*/  ISETP.GE.AND P0, PT, R5, RZ, PT ;  /* 0x000000ff0500720c */ /* 0x000fda0003f06270 */
[----:B------:R-:W-:-:S04]  /*119d0*/  @!P0 IADD3 R8, PT, PT, R8, 0x1, RZ ;  /* 0x0000000108088810 */ /* 0x000fc80007ffe0ff */
[----:B------:R-:W-:-:S04]  /*119e0*/  @!P1 SHF.L.U32 R8, R8, 0x1, RZ ;  /* 0x0000000108089819 */ /* 0x000fc800000006ff */
[----:B------:R-:W-:Y:S01]  /*119f0*/  LOP3.LUT R5, R8, 0x80000000, R3, 0xf8, !PT ;  /* 0x8000000008057812 */ /* 0x000fe200078ef803 */
[----:B------:R-:W-:Y:S06]  /*11a00*/  BRA `(.L_x_99) ;  /* 0x0000000000047947 */ /* 0x000fec0003800000 */
.L_x_100:
[----:B------:R2:W3:Y:S02]  /*11a10*/  MUFU.RCP R5, R3 ;  /* 0x0000000300057308 */ /* 0x0004e40000001000 */
.L_x_99:
[----:B------:R-:W-:Y:S01]  /*11a20*/  HFMA2 R9, -RZ, RZ, 0, 0 ;  /* 0x00000000ff097431 */ /* 0x000fe200000001ff */
[----:B------:R-:W-:-:S04]  /*11a30*/  MOV R8, R11 ;  /* 0x0000000b00087202 */ /* 0x000fc80000000f00 */
[----:B0123--:R-:W-:Y:S05]  /*11a40*/  RET.REL.NODEC R8 `(_Z15flash_attentionPfS_S_S_S_iii) ;  /* 0xfffffee4086c7950 */ /* 0x00ffea0003c3ffff */
        .weak           $__internal_1_$__cuda_sm20_sqrt_rn_f32_slowpath
        .type           $__internal_1_$__cuda_sm20_sqrt_rn_f32_slowpath,@function
        .size           $__internal_1_$__cuda_sm20_sqrt_rn_f32_slowpath,($__internal_2_$__cuda_sm3x_div_rn_noftz_f32_slowpath - $__internal_1_$__cuda_sm20_sqrt_rn_f32_slowpath)
$__internal_1_$__cuda_sm20_sqrt_rn_f32_slowpath:
[----:B------:R-:W-:-:S13]  /*11a50*/  LOP3.LUT P0, RZ, R3, 0x7fffffff, RZ, 0xc0, !PT ;  /* 0x7fffffff03ff7812 */ /* 0x000fda000780c0ff */
[----:B------:R-:W-:Y:S01]  /*11a60*/  @!P0 MOV R5, R3 ;  /* 0x0000000300058202 */ /* 0x000fe20000000f00 */
[----:B------:R-:W-:Y:S06]  /*11a70*/  @!P0 BRA `(.L_x_101) ;  /* 0x0000000000448947 */ /* 0x000fec0003800000 */
[----:B------:R-:W-:-:S13]  /*11a80*/  FSETP.GEU.FTZ.AND P0, PT, R3, RZ, PT ;  /* 0x000000ff0300720b */ /* 0x000fda0003f1e000 */
[----:B------:R-:W-:Y:S01]  /*11a90*/  @!P0 MOV R5, 0x7fffffff ;  /* 0x7fffffff00058802 */ /* 0x000fe20000000f00 */
[----:B------:R-:W-:Y:S06]  /*11aa0*/  @!P0 BRA `(.L_x_101) ;  /* 0x0000000000388947 */ /* 0x000fec0003800000 */
[----:B------:R-:W-:-:S13]  /*11ab0*/  FSETP.GTU.FTZ.AND P0, PT, |R3|, +INF , PT ;  /* 0x7f8000000300780b */ /* 0x000fda0003f1c200 */
[----:B------:R-:W-:Y:S01]  /*11ac0*/  @P0 FADD.FTZ R5, R3, 1 ;  /* 0x3f80000003050421 */ /* 0x000fe20000010000 */
[----:B------:R-:W-:Y:S06]  /*11ad0*/  @P0 BRA `(.L_x_101) ;  /* 0x00000000002c0947 */ /* 0x000fec0003800000 */
[----:B------:R-:W-:-:S13]  /*11ae0*/  FSETP.NEU.FTZ.AND P0, PT, |R3|, +INF , PT ;  /* 0x7f8000000300780b */ /* 0x000fda0003f1d200 */
[----:B------:R-:W-:Y:S01]  /*11af0*/  @!P0 MOV R5, R3 ;  /* 0x0000000300058202 */ /* 0x000fe20000000f00 */
[----:B------:R-:W-:Y:S06]  /*11b00*/  @!P0 BRA `(.L_x_101) ;  /* 0x0000000000208947 */ /* 0x000fec0003800000 */
[----:B------:R-:W-:-:S04]  /*11b10*/  FFMA R3, R3, 1.84467440737095516160e+19, RZ ;  /* 0x5f80000003037823 */ /* 0x000fc800000000ff */
[----:B------:R-:W0:Y:S02]  /*11b20*/  MUFU.RSQ R8, R3 ;  /* 0x0000000300087308 */ /* 0x000e240000001400 */
[----:B0-----:R-:W-:Y:S01]  /*11b30*/  FMUL.FTZ R10, R3, R8 ;  /* 0x00000008030a7220 */ /* 0x001fe20000410000 */
[----:B------:R-:W-:-:S03]  /*11b40*/  FMUL.FTZ R8, R8, 0.5 ;  /* 0x3f00000008087820 */ /* 0x000fc60000410000 */
[----:B------:R-:W-:-:S04]  /*11b50*/  FADD.FTZ R5, -R10, -RZ ;  /* 0x800000ff0a057221 */ /* 0x000fc80000010100 */
[----:B------:R-:W-:-:S04]  /*11b60*/  FFMA R5, R10, R5, R3 ;  /* 0x000000050a057223 */ /* 0x000fc80000000003 */
[----:B------:R-:W-:-:S04]  /*11b70*/  FFMA R5, R5, R8, R10 ;  /* 0x0000000805057223 */ /* 0x000fc8000000000a */
[----:B------:R-:W-:-:S07]  /*11b80*/  FMUL.FTZ R5, R5, 2.3283064365386962891e-10 ;  /* 0x2f80000005057820 */ /* 0x000fce0000410000 */
.L_x_101:
[----:B------:R-:W-:Y:S01]  /*11b90*/  HFMA2 R9, -RZ, RZ, 0, 0 ;  /* 0x00000000ff097431 */ /* 0x000fe200000001ff */
[----:B------:R-:W-:-:S04]  /*11ba0*/  MOV R8, R7 ;  /* 0x0000000700087202 */ /* 0x000fc80000000f00 */
[----:B------:R-:W-:Y:S05]  /*11bb0*/  RET.REL.NODEC R8 `(_Z15flash_attentionPfS_S_S_S_iii) ;  /* 0xfffffee408107950 */ /* 0x000fea0003c3ffff */
        .weak           $__internal_2_$__cuda_sm3x_div_rn_noftz_f32_slowpath
        .type           $__internal_2_$__cuda_sm3x_div_rn_noftz_f32_slowpath,@function
        .size           $__internal_2_$__cuda_sm3x_div_rn_noftz_f32_slowpath,(.L_x_116 - $__internal_2_$__cuda_sm3x_div_rn_noftz_f32_slowpath)
$__internal_2_$__cuda_sm3x_div_rn_noftz_f32_slowpath:
[----:B------:R-:W-:Y:S01]  /*11bc0*/  SHF.R.U32.HI R3, RZ, 0x17, R44 ;  /* 0x00000017ff037819 */ /* 0x000fe2000001162c */
[----:B------:R-:W-:Y:S01]  /*11bd0*/  BSSY.RECONVERGENT B0, `(.L_x_102) ;  /* 0x0000064000007945 */ /* 0x000fe20003800200 */
[----:B------:R-:W-:Y:S02]  /*11be0*/  SHF.R.U32.HI R8, RZ, 0x17, R11 ;  /* 0x00000017ff087819 */ /* 0x000fe4000001160b */
[----:B------:R-:W-:Y:S02]  /*11bf0*/  LOP3.LUT R3, R3, 0xff, RZ, 0xc0, !PT ;  /* 0x000000ff03037812 */ /* 0x000fe400078ec0ff */
[----:B------:R-:W-:Y:S02]  /*11c00*/  LOP3.LUT R8, R8, 0xff, RZ, 0xc0, !PT ;  /* 0x000000ff08087812 */ /* 0x000fe400078ec0ff */
[----:B------:R-:W-:Y:S02]  /*11c10*/  IADD3 R9, PT, PT, R3, -0x1, RZ ;  /* 0xffffffff03097810 */ /* 0x000fe40007ffe0ff */
[----:B------:R-:W-:-:S02]  /*11c20*/  IADD3 R10, PT, PT, R8, -0x1, RZ ;  /* 0xffffffff080a7810 */ /* 0x000fc40007ffe0ff */
[----:B------:R-:W-:Y:S02]  /*11c30*/  ISETP.GT.U32.AND P0, PT, R9, 0xfd, PT ;  /* 0x000000fd0900780c */ /* 0x000fe40003f04070 */
[----:B------:R-:W-:Y:S02]  /*11c40*/  MOV R43, R44 ;  /* 0x0000002c002b7202 */ /* 0x000fe40000000f00 */
[----:B------:R-:W-:-:S13]  /*11c50*/  ISETP.GT.U32.OR P0, PT, R10, 0xfd, P0 ;  /* 0x000000fd0a00780c */ /* 0x000fda0000704470 */
[----:B------:R-:W-:Y:S01]  /*11c60*/  @!P0 MOV R42, RZ ;  /* 0x000000ff002a8202 */ /* 0x000fe20000000f00 */
[----:B------:R-:W-:Y:S06]  /*11c70*/  @!P0 BRA `(.L_x_103) ;  /* 0x00000000005c8947 */ /* 0x000fec0003800000 */
[----:B------:R-:W-:Y:S02]  /*11c80*/  FSETP.GTU.FTZ.AND P0, PT, |R11|, +INF , PT ;  /* 0x7f8000000b00780b */ /* 0x000fe40003f1c200 */
[----:B------:R-:W-:-:S04]  /*11c90*/  FSETP.GTU.FTZ.AND P1, PT, |R44|, +INF , PT ;  /* 0x7f8000002c00780b */ /* 0x000fc80003f3c200 */
[----:B------:R-:W-:-:S13]  /*11ca0*/  PLOP3.LUT P0, PT, P0, P1, PT, 0xf8, 0x8f ;  /* 0x00000000008f781c */ /* 0x000fda0000703f70 */
[----:B------:R-:W-:Y:S05]  /*11cb0*/  @P0 BRA `(.L_x_104) ;  /* 0x0000000400500947 */ /* 0x000fea0003800000 */
[----:B------:R-:W-:-:S13]  /*11cc0*/  LOP3.LUT P0, RZ, R43, 0x7fffffff, R11, 0xc8, !PT ;  /* 0x7fffffff2bff7812 */ /* 0x000fda000780c80b */
[----:B------:R-:W-:Y:S05]  /*11cd0*/  @!P0 BRA `(.L_x_105) ;  /* 0x0000000400408947 */ /* 0x000fea0003800000 */
[C---:B------:R-:W-:Y:S02]  /*11ce0*/  FSETP.NEU.FTZ.AND P1, PT, |R11|.reuse, +INF , PT ;  /* 0x7f8000000b00780b */ /* 0x040fe40003f3d200 */
[----:B------:R-:W-:Y:S02]  /*11cf0*/  FSETP.NEU.FTZ.AND P2, PT, |R44|, +INF , PT ;  /* 0x7f8000002c00780b */ /* 0x000fe40003f5d200 */
[----:B------:R-:W-:-:S11]  /*11d00*/  FSETP.NEU.FTZ.AND P0, PT, |R11|, +INF , PT ;  /* 0x7f8000000b00780b */ /* 0x000fd60003f1d200 */
[----:B------:R-:W-:Y:S05]  /*11d10*/  @!P2 BRA !P1, `(.L_x_105) ;  /* 0x000000040030a947 */ /* 0x000fea0004800000 */
[----:B------:R-:W-:-:S04]  /*11d20*/  LOP3.LUT P1, RZ, R11, 0x7fffffff, RZ, 0xc0, !PT ;  /* 0x7fffffff0bff7812 */ /* 0x000fc8000782c0ff */
[----:B------:R-:W-:-:S13]  /*11d30*/  PLOP3.LUT P1, PT, P2, P1, PT, 0x2f, 0xf2 ;  /* 0x0000000000f2781c */ /* 0x000fda0001722577 */
[----:B------:R-:W-:Y:S05]  /*11d40*/  @P1 BRA `(.L_x_106) ;  /* 0x00000004001c1947 */ /* 0x000fea0003800000 */
[----:B------:R-:W-:-:S04]  /*11d50*/  LOP3.LUT P1, RZ, R43, 0x7fffffff, RZ, 0xc0, !PT ;  /* 0x7fffffff2bff7812 */ /* 0x000fc8000782c0ff */
[----:B------:R-:W-:-:S13]  /*11d60*/  PLOP3.LUT P0, PT, P0, P1, PT, 0x2f, 0xf2 ;  /* 0x0000000000f2781c */ /* 0x000fda0000702577 */
[----:B------:R-:W-:Y:S05]  /*11d70*/  @P0 BRA `(.L_x_107) ;  /* 0x0000000400040947 */ /* 0x000fea0003800000 */
[----:B------:R-:W-:Y:S02]  /*11d80*/  ISETP.GE.AND P0, PT, R10, RZ, PT ;  /* 0x000000ff0a00720c */ /* 0x000fe40003f06270 */
[----:B------:R-:W-:-:S11]  /*11d90*/  ISETP.GE.AND P1, PT, R9, RZ, PT ;  /* 0x000000ff0900720c */ /* 0x000fd60003f26270 */
[----:B------:R-:W-:Y:S01]  /*11da0*/  @P0 MOV R42, RZ ;  /* 0x000000ff002a0202 */ /* 0x000fe20000000f00 */
[----:B------:R-:W-:Y:S01]  /*11db0*/  @!P0 FFMA R11, R11, 1.84467440737095516160e+19, RZ ;  /* 0x5f8000000b0b8823 */ /* 0x000fe200000000ff */
[----:B------:R-:W-:Y:S01]  /*11dc0*/  @!P0 MOV R42, 0xffffffc0 ;  /* 0xffffffc0002a8802 */ /* 0x000fe20000000f00 */
[----:B------:R-:W-:-:S03]  /*11dd0*/  @!P1 FFMA R43, R44, 1.84467440737095516160e+19, RZ ;  /* 0x5f8000002c2b9823 */ /* 0x000fc600000000ff */
[----:B------:R-:W-:-:S07]  /*11de0*/  @!P1 IADD3 R42, PT, PT, R42, 0x40, RZ ;  /* 0x000000402a2a9810 */ /* 0x000fce0007ffe0ff */
.L_x_103:
[----:B------:R-:W-:Y:S01]  /*11df0*/  LEA R10, R3, 0xc0800000, 0x17 ;  /* 0xc0800000030a7811 */ /* 0x000fe200078eb8ff */
[----:B------:R-:W-:Y:S01]  /*11e00*/  BSSY.RECONVERGENT B1, `(.L_x_108) ;  /* 0x0000036000017945 */ /* 0x000fe20003800200 */
[----:B------:R-:W-:Y:S02]  /*11e10*/  IADD3 R8, PT, PT, R8, -0x7f, RZ ;  /* 0xffffff8108087810 */ /* 0x000fe40007ffe0ff */
[----:B------:R-:W-:Y:S02]  /*11e20*/  IADD3 R43, PT, PT, -R10, R43, RZ ;  /* 0x0000002b0a2b7210 */ /* 0x000fe40007ffe1ff */
[C---:B------:R-:W-:Y:S01]  /*11e30*/  IADD3 R47, PT, PT, R8.reuse, 0x7f, -R3 ;  /* 0x0000007f082f7810 */ /* 0x040fe20007ffe803 */
[----:B------:R-:W-:Y:S01]  /*11e40*/  IMAD R11, R8, -0x800000, R11 ;  /* 0xff800000080b7824 */ /* 0x000fe200078e020b */
[----:B------:R-:W0:Y:S01]  /*11e50*/  MUFU.RCP R9, R43 ;  /* 0x0000002b00097308 */ /* 0x000e220000001000 */
[----:B------:R-:W-:Y:S01]  /*11e60*/  FADD.FTZ R10, -R43, -RZ ;  /* 0x800000ff2b0a7221 */ /* 0x000fe20000010100 */
[----:B------:R-:W-:-:S03]  /*11e70*/  IADD3 R42, PT, PT, R47, R42, RZ ;  /* 0x0000002a2f2a7210 */ /* 0x000fc60007ffe0ff */
[----:B0-----:R-:W-:-:S04]  /*11e80*/  FFMA R8, R9, R10, 1 ;  /* 0x3f80000009087423 */ /* 0x001fc8000000000a */
[----:B------:R-:W-:-:S04]  /*11e90*/  FFMA R3, R9, R8, R9 ;  /* 0x0000000809037223 */ /* 0x000fc80000000009 */
[----:B------:R-:W-:-:S04]  /*11ea0*/  FFMA R48, R11, R3, RZ ;  /* 0x000000030b307223 */ /* 0x000fc800000000ff */
[----:B------:R-:W-:-:S04]  /*11eb0*/  FFMA R8, R10, R48, R11 ;  /* 0x000000300a087223 */ /* 0x000fc8000000000b */
[----:B------:R-:W-:-:S04]  /*11ec0*/  FFMA R9, R3, R8, R48 ;  /* 0x0000000803097223 */ /* 0x000fc80000000030 */
[----:B------:R-:W-:-:S04]  /*11ed0*/  FFMA R10, R10, R9, R11 ;  /* 0x000000090a0a7223 */ /* 0x000fc8000000000b */
[----:B------:R-:W-:-:S05]  /*11ee0*/  FFMA R43, R3, R10, R9 ;  /* 0x0000000a032b7223 */ /* 0x000fca0000000009 */
[----:B------:R-:W-:-:S04]  /*11ef0*/  SHF.R.U32.HI R11, RZ, 0x17, R43 ;  /* 0x00000017ff0b7819 */ /* 0x000fc8000001162b */
[----:B------:R-:W-:-:S04]  /*11f00*/  LOP3.LUT R11, R11, 0xff, RZ, 0xc0, !PT ;  /* 0x000000ff0b0b7812 */ /* 0x000fc800078ec0ff */
[----:B------:R-:W-:-:S04]  /*11f10*/  IADD3 R8, PT, PT, R11, R42, RZ ;  /* 0x0000002a0b087210 */ /* 0x000fc80007ffe0ff */
[----:B------:R-:W-:-:S04]  /*11f20*/  IADD3 R11, PT, PT, R8, -0x1, RZ ;  /* 0xffffffff080b7810 */ /* 0x000fc80007ffe0ff */
[----:B------:R-:W-:-:S13]  /*11f30*/  ISETP.GE.U32.AND P0, PT, R11, 0xfe, PT ;  /* 0x000000fe0b00780c */ /* 0x000fda0003f06070 */
[----:B------:R-:W-:Y:S05]  /*11f40*/  @!P0 BRA `(.L_x_109) ;  /* 0x0000000000808947 */ /* 0x000fea0003800000 */
[----:B------:R-:W-:-:S13]  /*11f50*/  ISETP.GT.AND P0, PT, R8, 0xfe, PT ;  /* 0x000000fe0800780c */ /* 0x000fda0003f04270 */
[----:B------:R-:W-:Y:S05]  /*11f60*/  @P0 BRA `(.L_x_110) ;  /* 0x00000000006c0947 */ /* 0x000fea0003800000 */
[----:B------:R-:W-:-:S13]  /*11f70*/  ISETP.GE.AND P0, PT, R8, 0x1, PT ;  /* 0x000000010800780c */ /* 0x000fda0003f06270 */
[----:B------:R-:W-:Y:S05]  /*11f80*/  @P0 BRA `(.L_x_111) ;  /* 0x0000000000740947 */ /* 0x000fea0003800000 */
[----:B------:R-:W-:Y:S02]  /*11f90*/  ISETP.GE.AND P0, PT, R8, -0x18, PT ;  /* 0xffffffe80800780c */ /* 0x000fe40003f06270 */
[----:B------:R-:W-:-:S11]  /*11fa0*/  LOP3.LUT R43, R43, 0x80000000, RZ, 0xc0, !PT ;  /* 0x800000002b2b7812 */ /* 0x000fd600078ec0ff */
[----:B------:R-:W-:Y:S05]  /*11fb0*/  @!P0 BRA `(.L_x_111) ;  /* 0x0000000000688947 */ /* 0x000fea0003800000 */
[CCC-:B------:R-:W-:Y:S01]  /*11fc0*/  FFMA.RP R42, R3.reuse, R10.reuse, R9.reuse ;  /* 0x0000000a032a7223 */ /* 0x1c0fe20000008009 */
[CCC-:B------:R-:W-:Y:S01]  /*11fd0*/  FFMA.RM R11, R3.reuse, R10.reuse, R9.reuse ;  /* 0x0000000a030b7223 */ /* 0x1c0fe20000004009 */
[----:B------:R-:W-:Y:S01]  /*11fe0*/  FFMA.RZ R3, R3, R10, R9 ;  /* 0x0000000a03037223 */ /* 0x000fe2000000c009 */
[C---:B------:R-:W-:Y:S02]  /*11ff0*/  IADD3 R10, PT, PT, R8.reuse, 0x20, RZ ;  /* 0x00000020080a7810 */ /* 0x040fe40007ffe0ff */
[C---:B------:R-:W-:Y:S02]  /*12000*/  ISETP.NE.AND P2, PT, R8.reuse, RZ, PT ;  /* 0x000000ff0800720c */ /* 0x040fe40003f45270 */
[----:B------:R-:W-:Y:S02]  /*12010*/  LOP3.LUT R3, R3, 0x7fffff, RZ, 0xc0, !PT ;  /* 0x007fffff03037812 */ /* 0x000fe400078ec0ff */
[----:B------:R-:W-:Y:S02]  /*12020*/  ISETP.NE.AND P1, PT, R8, RZ, PT ;  /* 0x000000ff0800720c */ /* 0x000fe40003f25270 */
[----:B------:R-:W-:-:S02]  /*12030*/  LOP3.LUT R9, R3, 0x800000, RZ, 0xfc, !PT ;  /* 0x0080000003097812 */ /* 0x000fc400078efcff */
[----:B------:R-:W-:Y:S02]  /*12040*/  IADD3 R8, PT, PT, -R8, RZ, RZ ;  /* 0x000000ff08087210 */ /* 0x000fe40007ffe1ff */
[----:B------:R-:W-:Y:S02]  /*12050*/  SHF.L.U32 R3, R9, R10, RZ ;  /* 0x0000000a09037219 */ /* 0x000fe400000006ff */
[----:B------:R-:W-:Y:S02]  /*12060*/  FSETP.NEU.FTZ.AND P0, PT, R42, R11, PT ;  /* 0x0000000b2a00720b */ /* 0x000fe40003f1d000 */
[----:B------:R-:W-:Y:S02]  /*12070*/  ISETP.NE.AND P1, PT, R3, RZ, P1 ;  /* 0x000000ff0300720c */ /* 0x000fe40000f25270 */
[----:B------:R-:W-:Y:S02]  /*12080*/  SEL R8, R8, RZ, P2 ;  /* 0x000000ff08087207 */ /* 0x000fe40001000000 */
[----:B------:R-:W-:-:S02]  /*12090*/  PLOP3.LUT P0, PT, P0, P1, PT, 0xf8, 0x8f ;  /* 0x00000000008f781c */ /* 0x000fc40000703f70 */
[----:B------:R-:W-:Y:S02]  /*120a0*/  SHF.R.U32.HI R10, RZ, R8, R9 ;  /* 0x00000008ff0a7219 */ /* 0x000fe40000011609 */
[----:B------:R-:W-:Y:S02]  /*120b0*/  SEL R3, RZ, 0x1, !P0 ;  /* 0x00000001ff037807 */ /* 0x000fe40004000000 */
[----:B------:R-:W-:-:S04]  /*120c0*/  SHF.R.U32.HI R8, RZ, 0x1, R10 ;  /* 0x00000001ff087819 */ /* 0x000fc8000001160a */
[----:B------:R-:W-:-:S04]  /*120d0*/  LOP3.LUT R3, R3, 0x1, R8, 0xf8, !PT ;  /* 0x0000000103037812 */ /* 0x000fc800078ef808 */
[----:B------:R-:W-:-:S04]  /*120e0*/  LOP3.LUT R3, R3, R10, RZ, 0xc0, !PT ;  /* 0x0000000a03037212 */ /* 0x000fc800078ec0ff */
[----:B------:R-:W-:-:S04]  /*120f0*/  IADD3 R8, PT, PT, R8, R3, RZ ;  /* 0x0000000308087210 */ /* 0x000fc80007ffe0ff */
[----:B------:R-:W-:Y:S01]  /*12100*/  LOP3.LUT R43, R8, R43, RZ, 0xfc, !PT ;  /* 0x0000002b082b7212 */ /* 0x000fe200078efcff */
[----:B------:R-:W-:Y:S06]  /*12110*/  BRA `(.L_x_111) ;  /* 0x0000000000107947 */ /* 0x000fec0003800000 */
.L_x_110:
[----:B------:R-:W-:-:S04]  /*12120*/  LOP3.LUT R43, R43, 0x80000000, RZ, 0xc0, !PT ;  /* 0x800000002b2b7812 */ /* 0x000fc800078ec0ff */
[----:B------:R-:W-:Y:S01]  /*12130*/  LOP3.LUT R43, R43, 0x7f800000, RZ, 0xfc, !PT ;  /* 0x7f8000002b2b7812 */ /* 0x000fe200078efcff */
[----:B------:R-:W-:Y:S06]  /*12140*/  BRA `(.L_x_111) ;  /* 0x0000000000047947 */ /* 0x000fec0003800000 */
.L_x_109:
[----:B------:R-:W-:-:S07]  /*12150*/  LEA R43, R42, R43, 0x17 ;  /* 0x0000002b2a2b7211 */ /* 0x000fce00078eb8ff */
.L_x_111:
[----:B------:R-:W-:Y:S05]  /*12160*/  BSYNC.RECONVERGENT B1 ;  /* 0x0000000000017941 */ /* 0x000fea0003800200 */
.L_x_108:
[----:B------:R-:W-:Y:S01]  /*12170*/  MOV R3, R43 ;  /* 0x0000002b00037202 */ /* 0x000fe20000000f00 */
[----:B------:R-:W-:Y:S06]  /*12180*/  BRA `(.L_x_112) ;  /* 0x0000000000207947 */ /* 0x000fec0003800000 */
.L_x_107:
[----:B------:R-:W-:-:S04]  /*12190*/  LOP3.LUT R11, R43, 0x80000000, R11, 0x48, !PT ;  /* 0x800000002b0b7812 */ /* 0x000fc800078e480b */
[----:B------:R-:W-:Y:S01]  /*121a0*/  LOP3.LUT R3, R11, 0x7f800000, RZ, 0xfc, !PT ;  /* 0x7f8000000b037812 */ /* 0x000fe200078efcff */
[----:B------:R-:W-:Y:S06]  /*121b0*/  BRA `(.L_x_112) ;  /* 0x0000000000147947 */ /* 0x000fec0003800000 */
.L_x_106:
[----:B------:R-:W-:Y:S01]  /*121c0*/  LOP3.LUT R3, R43, 0x80000000, R11, 0x48, !PT ;  /* 0x800000002b037812 */ /* 0x000fe200078e480b */
[----:B------:R-:W-:Y:S06]  /*121d0*/  BRA `(.L_x_112) ;  /* 0x00000000000c7947 */ /* 0x000fec0003800000 */
.L_x_105:
[----:B------:R-:W0:Y:S01]  /*121e0*/  MUFU.RSQ R3, -QNAN ;  /* 0xffc0000000037908 */ /* 0x000e220000001400 */
[----:B------:R-:W-:Y:S05]  /*121f0*/  BRA `(.L_x_112) ;  /* 0x0000000000047947 */ /* 0x000fea0003800000 */
.L_x_104:
[----:B------:R-:W-:-:S07]  /*12200*/  FADD.FTZ R3, R11, R44 ;  /* 0x0000002c0b037221 */ /* 0x000fce0000010000 */
.L_x_112:
[----:B------:R-:W-:Y:S05]  /*12210*/  BSYNC.RECONVERGENT B0 ;  /* 0x0000000000007941 */ /* 0x000fea0003800200 */
.L_x_102:
[----:B------:R-:W-:Y:S01]  /*12220*/  HFMA2 R9, -RZ, RZ, 0, 0 ;  /* 0x00000000ff097431 */ /* 0x000fe200000001ff */
[----:B------:R-:W-:-:S04]  /*12230*/  MOV R8, R40 ;  /* 0x0000002800087202 */ /* 0x000fc80000000f00 */
[----:B0-----:R-:W-:Y:S05]  /*12240*/  RET.REL.NODEC R8 `(_Z15flash_attentionPfS_S_S_S_iii) ;  /* 0xfffffedc086c7950 */ /* 0x001fea0003c3ffff */
.L_x_113:
[----:B------:R-:W-:-:S00]  /*12250*/  BRA `(.L_x_113) ;  /* 0xfffffffc00fc7947 */ /* 0x000fc0000383ffff */
[----:B------:R-:W-:-:S00]  /*12260*/  NOP ;  /* 0x0000000000007918 */ /* 0x000fc00000000000 */
        /* <DEDUP_REMOVED lines=9> */
.L_x_116:


//--------------------- .nv.shared._Z15flash_attentionPfS_S_S_S_iii --------------------------
	.section	.nv.shared._Z15flash_attentionPfS_S_S_S_iii,"aw",@nobits
	.sectionflags	@""
	.align	4
.nv.shared._Z15flash_attentionPfS_S_S_S_iii:
	.zero		43008


//--------------------- .nv.shared.reserved.0     --------------------------
	.section	.nv.shared.reserved.0,"aw",@nobits
	.weak		__nv_reservedSMEM_offset_0_alias
	.size		__nv_reservedSMEM_offset_0_alias, 0, 64
	.other		__nv_reservedSMEM_offset_0_alias,@"STO_CUDA_RESERVED_SHARED STV_DEFAULT"
__nv_reservedSMEM_offset_0_alias:
	.zero		0
	.zero		64


//--------------------- .nv.constant0._Z15flash_attentionPfS_S_S_S_iii --------------------------
	.section	.nv.constant0._Z15flash_attentionPfS_S_S_S_iii,"a",@progbits
	.sectionflags	@""
	.align	4
.nv.constant0._Z15flash_attentionPfS_S_S_S_iii:
	.zero		948


//--------------------- SYMBOLS --------------------------

	.type		.nv.reservedSmem.offset0,@object
	.size		.nv.reservedSmem.offset0,0x4
	.type		.nv.reservedSmem.cap,@object
	.size		.nv.reservedSmem.cap,0x4
